//
// Generated by NVIDIA NVVM Compiler
//
// Compiler Build ID: CL-36424714
// Cuda compilation tools, release 13.0, V13.0.88
// Based on NVVM 20.0.0
//

.version 9.0
.target sm_100
.address_size 64

	// .globl	_Z11conv_kernelPKfS0_Pfjj
.extern .shared .align 16 .b8 shared_input_filter[];

.visible .entry _Z11conv_kernelPKfS0_Pfjj(
	.param .u64 .ptr .align 1 _Z11conv_kernelPKfS0_Pfjj_param_0,
	.param .u64 .ptr .align 1 _Z11conv_kernelPKfS0_Pfjj_param_1,
	.param .u64 .ptr .align 1 _Z11conv_kernelPKfS0_Pfjj_param_2,
	.param .u32 _Z11conv_kernelPKfS0_Pfjj_param_3,
	.param .u32 _Z11conv_kernelPKfS0_Pfjj_param_4
)
{
	.reg .pred 	%p<16>;
	.reg .b32 	%r<108>;
	.reg .b32 	%f<119>;
	.reg .b64 	%rd<133>;

	ld.param.u64 	%rd4, [_Z11conv_kernelPKfS0_Pfjj_param_0];
	ld.param.u64 	%rd5, [_Z11conv_kernelPKfS0_Pfjj_param_1];
	ld.param.u64 	%rd3, [_Z11conv_kernelPKfS0_Pfjj_param_2];
	ld.param.u32 	%r32, [_Z11conv_kernelPKfS0_Pfjj_param_3];
	ld.param.u32 	%r33, [_Z11conv_kernelPKfS0_Pfjj_param_4];
	cvta.to.global.u64 	%rd1, %rd5;
	cvta.to.global.u64 	%rd2, %rd4;
	mov.u32 	%r1, %tid.y;
	mov.u32 	%r2, %tid.x;
	sub.s32 	%r34, %r32, %r33;
	add.s32 	%r3, %r34, 1;
	mad.lo.s32 	%r35, %r1, %r34, %r1;
	add.s32 	%r4, %r35, %r2;
	mad.lo.s32 	%r36, %r34, %r34, %r34;
	add.s32 	%r37, %r36, %r3;
	setp.ge.u32 	%p1, %r4, %r37;
	@%p1 bra 	$L__BB0_19;
	setp.lt.u32 	%p2, %r32, %r33;
	max.u32 	%r38, %r1, %r2;
	setp.ge.u32 	%p3, %r38, %r3;
	or.pred  	%p4, %p3, %p2;
	@%p4 bra 	$L__BB0_19;
	setp.eq.s32 	%p5, %r33, 0;
	mov.f32 	%f117, 0f00000000;
	@%p5 bra 	$L__BB0_18;
	and.b32  	%r5, %r33, 15;
	add.s32 	%r6, %r5, -1;
	and.b32  	%r7, %r33, 7;
	add.s32 	%r8, %r7, -1;
	and.b32  	%r9, %r33, -16;
	and.b32  	%r10, %r33, 3;
	neg.s32 	%r11, %r9;
	mov.f32 	%f117, 0f00000000;
	mov.b32 	%r101, 0;
$L__BB0_4:
	setp.lt.u32 	%p6, %r33, 16;
	add.s32 	%r41, %r101, %r1;
	mul.lo.s32 	%r13, %r41, %r32;
	add.s32 	%r14, %r13, %r2;
	mul.lo.s32 	%r15, %r101, %r33;
	mov.b32 	%r106, 0;
	@%p6 bra 	$L__BB0_7;
	add.s32 	%r103, %r15, 7;
	add.s32 	%r42, %r2, %r13;
	add.s32 	%r102, %r42, 7;
	mov.u32 	%r104, %r11;
$L__BB0_6:
	.pragma "nounroll";
	add.s32 	%r43, %r102, -7;
	mul.wide.u32 	%rd6, %r43, 4;
	add.s64 	%rd7, %rd2, %rd6;
	ld.global.f32 	%f20, [%rd7];
	add.s32 	%r44, %r103, -7;
	mul.wide.u32 	%rd8, %r44, 4;
	add.s64 	%rd9, %rd1, %rd8;
	ld.global.f32 	%f21, [%rd9];
	fma.rn.f32 	%f22, %f20, %f21, %f117;
	add.s32 	%r45, %r102, -6;
	mul.wide.u32 	%rd10, %r45, 4;
	add.s64 	%rd11, %rd2, %rd10;
	ld.global.f32 	%f23, [%rd11];
	add.s32 	%r46, %r103, -6;
	mul.wide.u32 	%rd12, %r46, 4;
	add.s64 	%rd13, %rd1, %rd12;
	ld.global.f32 	%f24, [%rd13];
	fma.rn.f32 	%f25, %f23, %f24, %f22;
	add.s32 	%r47, %r102, -5;
	mul.wide.u32 	%rd14, %r47, 4;
	add.s64 	%rd15, %rd2, %rd14;
	ld.global.f32 	%f26, [%rd15];
	add.s32 	%r48, %r103, -5;
	mul.wide.u32 	%rd16, %r48, 4;
	add.s64 	%rd17, %rd1, %rd16;
	ld.global.f32 	%f27, [%rd17];
	fma.rn.f32 	%f28, %f26, %f27, %f25;
	add.s32 	%r49, %r102, -4;
	mul.wide.u32 	%rd18, %r49, 4;
	add.s64 	%rd19, %rd2, %rd18;
	ld.global.f32 	%f29, [%rd19];
	add.s32 	%r50, %r103, -4;
	mul.wide.u32 	%rd20, %r50, 4;
	add.s64 	%rd21, %rd1, %rd20;
	ld.global.f32 	%f30, [%rd21];
	fma.rn.f32 	%f31, %f29, %f30, %f28;
	add.s32 	%r51, %r102, -3;
	mul.wide.u32 	%rd22, %r51, 4;
	add.s64 	%rd23, %rd2, %rd22;
	ld.global.f32 	%f32, [%rd23];
	add.s32 	%r52, %r103, -3;
	mul.wide.u32 	%rd24, %r52, 4;
	add.s64 	%rd25, %rd1, %rd24;
	ld.global.f32 	%f33, [%rd25];
	fma.rn.f32 	%f34, %f32, %f33, %f31;
	add.s32 	%r53, %r102, -2;
	mul.wide.u32 	%rd26, %r53, 4;
	add.s64 	%rd27, %rd2, %rd26;
	ld.global.f32 	%f35, [%rd27];
	add.s32 	%r54, %r103, -2;
	mul.wide.u32 	%rd28, %r54, 4;
	add.s64 	%rd29, %rd1, %rd28;
	ld.global.f32 	%f36, [%rd29];
	fma.rn.f32 	%f37, %f35, %f36, %f34;
	add.s32 	%r55, %r102, -1;
	mul.wide.u32 	%rd30, %r55, 4;
	add.s64 	%rd31, %rd2, %rd30;
	ld.global.f32 	%f38, [%rd31];
	add.s32 	%r56, %r103, -1;
	mul.wide.u32 	%rd32, %r56, 4;
	add.s64 	%rd33, %rd1, %rd32;
	ld.global.f32 	%f39, [%rd33];
	fma.rn.f32 	%f40, %f38, %f39, %f37;
	add.s32 	%r57, %r102, 8;
	mul.wide.u32 	%rd34, %r102, 4;
	add.s64 	%rd35, %rd2, %rd34;
	ld.global.f32 	%f41, [%rd35];
	add.s32 	%r58, %r103, 8;
	mul.wide.u32 	%rd36, %r103, 4;
	add.s64 	%rd37, %rd1, %rd36;
	ld.global.f32 	%f42, [%rd37];
	fma.rn.f32 	%f43, %f41, %f42, %f40;
	add.s32 	%r59, %r102, 1;
	mul.wide.u32 	%rd38, %r59, 4;
	add.s64 	%rd39, %rd2, %rd38;
	ld.global.f32 	%f44, [%rd39];
	add.s32 	%r60, %r103, 1;
	mul.wide.u32 	%rd40, %r60, 4;
	add.s64 	%rd41, %rd1, %rd40;
	ld.global.f32 	%f45, [%rd41];
	fma.rn.f32 	%f46, %f44, %f45, %f43;
	add.s32 	%r61, %r102, 2;
	mul.wide.u32 	%rd42, %r61, 4;
	add.s64 	%rd43, %rd2, %rd42;
	ld.global.f32 	%f47, [%rd43];
	add.s32 	%r62, %r103, 2;
	mul.wide.u32 	%rd44, %r62, 4;
	add.s64 	%rd45, %rd1, %rd44;
	ld.global.f32 	%f48, [%rd45];
	fma.rn.f32 	%f49, %f47, %f48, %f46;
	add.s32 	%r63, %r102, 3;
	mul.wide.u32 	%rd46, %r63, 4;
	add.s64 	%rd47, %rd2, %rd46;
	ld.global.f32 	%f50, [%rd47];
	add.s32 	%r64, %r103, 3;
	mul.wide.u32 	%rd48, %r64, 4;
	add.s64 	%rd49, %rd1, %rd48;
	ld.global.f32 	%f51, [%rd49];
	fma.rn.f32 	%f52, %f50, %f51, %f49;
	add.s32 	%r65, %r102, 4;
	mul.wide.u32 	%rd50, %r65, 4;
	add.s64 	%rd51, %rd2, %rd50;
	ld.global.f32 	%f53, [%rd51];
	add.s32 	%r66, %r103, 4;
	mul.wide.u32 	%rd52, %r66, 4;
	add.s64 	%rd53, %rd1, %rd52;
	ld.global.f32 	%f54, [%rd53];
	fma.rn.f32 	%f55, %f53, %f54, %f52;
	add.s32 	%r67, %r102, 5;
	mul.wide.u32 	%rd54, %r67, 4;
	add.s64 	%rd55, %rd2, %rd54;
	ld.global.f32 	%f56, [%rd55];
	add.s32 	%r68, %r103, 5;
	mul.wide.u32 	%rd56, %r68, 4;
	add.s64 	%rd57, %rd1, %rd56;
	ld.global.f32 	%f57, [%rd57];
	fma.rn.f32 	%f58, %f56, %f57, %f55;
	add.s32 	%r69, %r102, 6;
	mul.wide.u32 	%rd58, %r69, 4;
	add.s64 	%rd59, %rd2, %rd58;
	ld.global.f32 	%f59, [%rd59];
	add.s32 	%r70, %r103, 6;
	mul.wide.u32 	%rd60, %r70, 4;
	add.s64 	%rd61, %rd1, %rd60;
	ld.global.f32 	%f60, [%rd61];
	fma.rn.f32 	%f61, %f59, %f60, %f58;
	add.s32 	%r71, %r102, 7;
	mul.wide.u32 	%rd62, %r71, 4;
	add.s64 	%rd63, %rd2, %rd62;
	ld.global.f32 	%f62, [%rd63];
	add.s32 	%r72, %r103, 7;
	mul.wide.u32 	%rd64, %r72, 4;
	add.s64 	%rd65, %rd1, %rd64;
	ld.global.f32 	%f63, [%rd65];
	fma.rn.f32 	%f64, %f62, %f63, %f61;
	mul.wide.u32 	%rd66, %r57, 4;
	add.s64 	%rd67, %rd2, %rd66;
	ld.global.f32 	%f65, [%rd67];
	mul.wide.u32 	%rd68, %r58, 4;
	add.s64 	%rd69, %rd1, %rd68;
	ld.global.f32 	%f66, [%rd69];
	fma.rn.f32 	%f117, %f65, %f66, %f64;
	add.s32 	%r104, %r104, 16;
	add.s32 	%r103, %r103, 16;
	add.s32 	%r102, %r102, 16;
	setp.ne.s32 	%p7, %r104, 0;
	mov.u32 	%r106, %r9;
	@%p7 bra 	$L__BB0_6;
$L__BB0_7:
	setp.eq.s32 	%p8, %r5, 0;
	@%p8 bra 	$L__BB0_17;
	setp.lt.u32 	%p9, %r6, 7;
	@%p9 bra 	$L__BB0_10;
	add.s32 	%r73, %r14, %r106;
	mul.wide.u32 	%rd70, %r73, 4;
	add.s64 	%rd71, %rd2, %rd70;
	ld.global.f32 	%f68, [%rd71];
	add.s32 	%r74, %r106, %r15;
	mul.wide.u32 	%rd72, %r74, 4;
	add.s64 	%rd73, %rd1, %rd72;
	ld.global.f32 	%f69, [%rd73];
	fma.rn.f32 	%f70, %f68, %f69, %f117;
	add.s32 	%r75, %r73, 1;
	mul.wide.u32 	%rd74, %r75, 4;
	add.s64 	%rd75, %rd2, %rd74;
	ld.global.f32 	%f71, [%rd75];
	add.s32 	%r76, %r74, 1;
	mul.wide.u32 	%rd76, %r76, 4;
	add.s64 	%rd77, %rd1, %rd76;
	ld.global.f32 	%f72, [%rd77];
	fma.rn.f32 	%f73, %f71, %f72, %f70;
	add.s32 	%r77, %r73, 2;
	mul.wide.u32 	%rd78, %r77, 4;
	add.s64 	%rd79, %rd2, %rd78;
	ld.global.f32 	%f74, [%rd79];
	add.s32 	%r78, %r74, 2;
	mul.wide.u32 	%rd80, %r78, 4;
	add.s64 	%rd81, %rd1, %rd80;
	ld.global.f32 	%f75, [%rd81];
	fma.rn.f32 	%f76, %f74, %f75, %f73;
	add.s32 	%r79, %r73, 3;
	mul.wide.u32 	%rd82, %r79, 4;
	add.s64 	%rd83, %rd2, %rd82;
	ld.global.f32 	%f77, [%rd83];
	add.s32 	%r80, %r74, 3;
	mul.wide.u32 	%rd84, %r80, 4;
	add.s64 	%rd85, %rd1, %rd84;
	ld.global.f32 	%f78, [%rd85];
	fma.rn.f32 	%f79, %f77, %f78, %f76;
	add.s32 	%r81, %r73, 4;
	mul.wide.u32 	%rd86, %r81, 4;
	add.s64 	%rd87, %rd2, %rd86;
	ld.global.f32 	%f80, [%rd87];
	add.s32 	%r82, %r74, 4;
	mul.wide.u32 	%rd88, %r82, 4;
	add.s64 	%rd89, %rd1, %rd88;
	ld.global.f32 	%f81, [%rd89];
	fma.rn.f32 	%f82, %f80, %f81, %f79;
	add.s32 	%r83, %r73, 5;
	mul.wide.u32 	%rd90, %r83, 4;
	add.s64 	%rd91, %rd2, %rd90;
	ld.global.f32 	%f83, [%rd91];
	add.s32 	%r84, %r74, 5;
	mul.wide.u32 	%rd92, %r84, 4;
	add.s64 	%rd93, %rd1, %rd92;
	ld.global.f32 	%f84, [%rd93];
	fma.rn.f32 	%f85, %f83, %f84, %f82;
	add.s32 	%r85, %r73, 6;
	mul.wide.u32 	%rd94, %r85, 4;
	add.s64 	%rd95, %rd2, %rd94;
	ld.global.f32 	%f86, [%rd95];
	add.s32 	%r86, %r74, 6;
	mul.wide.u32 	%rd96, %r86, 4;
	add.s64 	%rd97, %rd1, %rd96;
	ld.global.f32 	%f87, [%rd97];
	fma.rn.f32 	%f88, %f86, %f87, %f85;
	add.s32 	%r87, %r73, 7;
	mul.wide.u32 	%rd98, %r87, 4;
	add.s64 	%rd99, %rd2, %rd98;
	ld.global.f32 	%f89, [%rd99];
	add.s32 	%r88, %r74, 7;
	mul.wide.u32 	%rd100, %r88, 4;
	add.s64 	%rd101, %rd1, %rd100;
	ld.global.f32 	%f90, [%rd101];
	fma.rn.f32 	%f117, %f89, %f90, %f88;
	add.s32 	%r106, %r106, 8;
$L__BB0_10:
	setp.eq.s32 	%p10, %r7, 0;
	@%p10 bra 	$L__BB0_17;
	setp.lt.u32 	%p11, %r8, 3;
	@%p11 bra 	$L__BB0_13;
	add.s32 	%r89, %r14, %r106;
	mul.wide.u32 	%rd102, %r89, 4;
	add.s64 	%rd103, %rd2, %rd102;
	ld.global.f32 	%f92, [%rd103];
	add.s32 	%r90, %r106, %r15;
	mul.wide.u32 	%rd104, %r90, 4;
	add.s64 	%rd105, %rd1, %rd104;
	ld.global.f32 	%f93, [%rd105];
	fma.rn.f32 	%f94, %f92, %f93, %f117;
	add.s32 	%r91, %r89, 1;
	mul.wide.u32 	%rd106, %r91, 4;
	add.s64 	%rd107, %rd2, %rd106;
	ld.global.f32 	%f95, [%rd107];
	add.s32 	%r92, %r90, 1;
	mul.wide.u32 	%rd108, %r92, 4;
	add.s64 	%rd109, %rd1, %rd108;
	ld.global.f32 	%f96, [%rd109];
	fma.rn.f32 	%f97, %f95, %f96, %f94;
	add.s32 	%r93, %r89, 2;
	mul.wide.u32 	%rd110, %r93, 4;
	add.s64 	%rd111, %rd2, %rd110;
	ld.global.f32 	%f98, [%rd111];
	add.s32 	%r94, %r90, 2;
	mul.wide.u32 	%rd112, %r94, 4;
	add.s64 	%rd113, %rd1, %rd112;
	ld.global.f32 	%f99, [%rd113];
	fma.rn.f32 	%f100, %f98, %f99, %f97;
	add.s32 	%r95, %r89, 3;
	mul.wide.u32 	%rd114, %r95, 4;
	add.s64 	%rd115, %rd2, %rd114;
	ld.global.f32 	%f101, [%rd115];
	add.s32 	%r96, %r90, 3;
	mul.wide.u32 	%rd116, %r96, 4;
	add.s64 	%rd117, %rd1, %rd116;
	ld.global.f32 	%f102, [%rd117];
	fma.rn.f32 	%f117, %f101, %f102, %f100;
	add.s32 	%r106, %r106, 4;
$L__BB0_13:
	setp.eq.s32 	%p12, %r10, 0;
	@%p12 bra 	$L__BB0_17;
	setp.eq.s32 	%p13, %r10, 1;
	add.s32 	%r29, %r14, %r106;
	mul.wide.u32 	%rd118, %r29, 4;
	add.s64 	%rd119, %rd2, %rd118;
	ld.global.f32 	%f103, [%rd119];
	add.s32 	%r30, %r106, %r15;
	mul.wide.u32 	%rd120, %r30, 4;
	add.s64 	%rd121, %rd1, %rd120;
	ld.global.f32 	%f104, [%rd121];
	fma.rn.f32 	%f117, %f103, %f104, %f117;
	@%p13 bra 	$L__BB0_17;
	setp.eq.s32 	%p14, %r10, 2;
	add.s32 	%r97, %r29, 1;
	mul.wide.u32 	%rd122, %r97, 4;
	add.s64 	%rd123, %rd2, %rd122;
	ld.global.f32 	%f105, [%rd123];
	add.s32 	%r98, %r30, 1;
	mul.wide.u32 	%rd124, %r98, 4;
	add.s64 	%rd125, %rd1, %rd124;
	ld.global.f32 	%f106, [%rd125];
	fma.rn.f32 	%f117, %f105, %f106, %f117;
	@%p14 bra 	$L__BB0_17;
	add.s32 	%r99, %r29, 2;
	mul.wide.u32 	%rd126, %r99, 4;
	add.s64 	%rd127, %rd2, %rd126;
	ld.global.f32 	%f107, [%rd127];
	add.s32 	%r100, %r30, 2;
	mul.wide.u32 	%rd128, %r100, 4;
	add.s64 	%rd129, %rd1, %rd128;
	ld.global.f32 	%f108, [%rd129];
	fma.rn.f32 	%f117, %f107, %f108, %f117;
$L__BB0_17:
	add.s32 	%r101, %r101, 1;
	setp.ne.s32 	%p15, %r101, %r33;
	@%p15 bra 	$L__BB0_4;
$L__BB0_18:
	cvta.to.global.u64 	%rd130, %rd3;
	mul.wide.u32 	%rd131, %r4, 4;
	add.s64 	%rd132, %rd130, %rd131;
	st.global.f32 	[%rd132], %f117;
$L__BB0_19:
	ret;

}
	// .globl	_Z14conv_kernel_smPKfS0_Pfjj
.visible .entry _Z14conv_kernel_smPKfS0_Pfjj(
	.param .u64 .ptr .align 1 _Z14conv_kernel_smPKfS0_Pfjj_param_0,
	.param .u64 .ptr .align 1 _Z14conv_kernel_smPKfS0_Pfjj_param_1,
	.param .u64 .ptr .align 1 _Z14conv_kernel_smPKfS0_Pfjj_param_2,
	.param .u32 _Z14conv_kernel_smPKfS0_Pfjj_param_3,
	.param .u32 _Z14conv_kernel_smPKfS0_Pfjj_param_4
)
{
	.reg .pred 	%p<14>;
	.reg .b32 	%r<79>;
	.reg .b32 	%f<73>;
	.reg .b64 	%rd<13>;

	ld.param.u64 	%rd2, [_Z14conv_kernel_smPKfS0_Pfjj_param_0];
	ld.param.u64 	%rd3, [_Z14conv_kernel_smPKfS0_Pfjj_param_1];
	ld.param.u64 	%rd1, [_Z14conv_kernel_smPKfS0_Pfjj_param_2];
	ld.param.u32 	%r29, [_Z14conv_kernel_smPKfS0_Pfjj_param_3];
	ld.param.u32 	%r30, [_Z14conv_kernel_smPKfS0_Pfjj_param_4];
	cvta.to.global.u64 	%rd4, %rd3;
	cvta.to.global.u64 	%rd5, %rd2;
	sub.s32 	%r31, %r29, %r30;
	add.s32 	%r1, %r31, 1;
	mov.u32 	%r2, %tid.y;
	mov.u32 	%r3, %tid.x;
	mad.lo.s32 	%r32, %r29, %r2, %r3;
	mul.wide.u32 	%rd6, %r32, 4;
	add.s64 	%rd7, %rd5, %rd6;
	ld.global.f32 	%f15, [%rd7];
	shl.b32 	%r33, %r32, 2;
	mov.u32 	%r34, shared_input_filter;
	add.s32 	%r35, %r34, %r33;
	st.shared.f32 	[%r35], %f15;
	mad.lo.s32 	%r36, %r30, %r2, %r3;
	mul.wide.u32 	%rd8, %r36, 4;
	add.s64 	%rd9, %rd4, %rd8;
	ld.global.f32 	%f16, [%rd9];
	mul.lo.s32 	%r4, %r29, %r29;
	add.s32 	%r37, %r36, %r4;
	shl.b32 	%r38, %r37, 2;
	add.s32 	%r39, %r34, %r38;
	st.shared.f32 	[%r39], %f16;
	bar.sync 	0;
	mad.lo.s32 	%r40, %r2, %r31, %r2;
	add.s32 	%r5, %r40, %r3;
	mad.lo.s32 	%r41, %r31, %r31, %r31;
	add.s32 	%r42, %r41, %r1;
	setp.ge.u32 	%p1, %r5, %r42;
	@%p1 bra 	$L__BB1_17;
	setp.lt.u32 	%p2, %r29, %r30;
	max.u32 	%r43, %r2, %r3;
	setp.ge.u32 	%p3, %r43, %r1;
	or.pred  	%p4, %p3, %p2;
	@%p4 bra 	$L__BB1_17;
	setp.eq.s32 	%p5, %r30, 0;
	mov.f32 	%f71, 0f00000000;
	@%p5 bra 	$L__BB1_16;
	and.b32  	%r6, %r30, 7;
	add.s32 	%r7, %r6, -1;
	and.b32  	%r8, %r30, 3;
	and.b32  	%r9, %r30, -8;
	and.b32  	%r10, %r30, 1;
	neg.s32 	%r11, %r9;
	mov.f32 	%f71, 0f00000000;
	mov.b32 	%r72, 0;
$L__BB1_4:
	setp.lt.u32 	%p6, %r30, 8;
	add.s32 	%r46, %r72, %r2;
	mad.lo.s32 	%r13, %r46, %r29, %r3;
	mad.lo.s32 	%r14, %r72, %r30, %r4;
	mov.b32 	%r77, 0;
	@%p6 bra 	$L__BB1_7;
	shl.b32 	%r47, %r13, 2;
	add.s32 	%r49, %r34, 16;
	add.s32 	%r74, %r49, %r47;
	shl.b32 	%r50, %r14, 2;
	add.s32 	%r73, %r49, %r50;
	mov.u32 	%r75, %r11;
$L__BB1_6:
	.pragma "nounroll";
	ld.shared.f32 	%f20, [%r74+-16];
	ld.shared.f32 	%f21, [%r73+-16];
	fma.rn.f32 	%f22, %f20, %f21, %f71;
	ld.shared.f32 	%f23, [%r74+-12];
	ld.shared.f32 	%f24, [%r73+-12];
	fma.rn.f32 	%f25, %f23, %f24, %f22;
	ld.shared.f32 	%f26, [%r74+-8];
	ld.shared.f32 	%f27, [%r73+-8];
	fma.rn.f32 	%f28, %f26, %f27, %f25;
	ld.shared.f32 	%f29, [%r74+-4];
	ld.shared.f32 	%f30, [%r73+-4];
	fma.rn.f32 	%f31, %f29, %f30, %f28;
	ld.shared.f32 	%f32, [%r74];
	ld.shared.f32 	%f33, [%r73];
	fma.rn.f32 	%f34, %f32, %f33, %f31;
	ld.shared.f32 	%f35, [%r74+4];
	ld.shared.f32 	%f36, [%r73+4];
	fma.rn.f32 	%f37, %f35, %f36, %f34;
	ld.shared.f32 	%f38, [%r74+8];
	ld.shared.f32 	%f39, [%r73+8];
	fma.rn.f32 	%f40, %f38, %f39, %f37;
	ld.shared.f32 	%f41, [%r74+12];
	ld.shared.f32 	%f42, [%r73+12];
	fma.rn.f32 	%f71, %f41, %f42, %f40;
	add.s32 	%r75, %r75, 8;
	add.s32 	%r74, %r74, 32;
	add.s32 	%r73, %r73, 32;
	setp.ne.s32 	%p7, %r75, 0;
	mov.u32 	%r77, %r9;
	@%p7 bra 	$L__BB1_6;
$L__BB1_7:
	setp.eq.s32 	%p8, %r6, 0;
	@%p8 bra 	$L__BB1_15;
	setp.lt.u32 	%p9, %r7, 3;
	@%p9 bra 	$L__BB1_10;
	add.s32 	%r51, %r13, %r77;
	shl.b32 	%r52, %r51, 2;
	add.s32 	%r54, %r34, %r52;
	ld.shared.f32 	%f44, [%r54];
	add.s32 	%r55, %r14, %r77;
	shl.b32 	%r56, %r55, 2;
	add.s32 	%r57, %r34, %r56;
	ld.shared.f32 	%f45, [%r57];
	fma.rn.f32 	%f46, %f44, %f45, %f71;
	ld.shared.f32 	%f47, [%r54+4];
	ld.shared.f32 	%f48, [%r57+4];
	fma.rn.f32 	%f49, %f47, %f48, %f46;
	ld.shared.f32 	%f50, [%r54+8];
	ld.shared.f32 	%f51, [%r57+8];
	fma.rn.f32 	%f52, %f50, %f51, %f49;
	ld.shared.f32 	%f53, [%r54+12];
	ld.shared.f32 	%f54, [%r57+12];
	fma.rn.f32 	%f71, %f53, %f54, %f52;
	add.s32 	%r77, %r77, 4;
$L__BB1_10:
	setp.eq.s32 	%p10, %r8, 0;
	@%p10 bra 	$L__BB1_15;
	setp.eq.s32 	%p11, %r8, 1;
	@%p11 bra 	$L__BB1_13;
	add.s32 	%r58, %r13, %r77;
	shl.b32 	%r59, %r58, 2;
	add.s32 	%r61, %r34, %r59;
	ld.shared.f32 	%f56, [%r61];
	add.s32 	%r62, %r14, %r77;
	shl.b32 	%r63, %r62, 2;
	add.s32 	%r64, %r34, %r63;
	ld.shared.f32 	%f57, [%r64];
	fma.rn.f32 	%f58, %f56, %f57, %f71;
	ld.shared.f32 	%f59, [%r61+4];
	ld.shared.f32 	%f60, [%r64+4];
	fma.rn.f32 	%f71, %f59, %f60, %f58;
	add.s32 	%r77, %r77, 2;
$L__BB1_13:
	setp.eq.s32 	%p12, %r10, 0;
	@%p12 bra 	$L__BB1_15;
	add.s32 	%r65, %r13, %r77;
	shl.b32 	%r66, %r65, 2;
	add.s32 	%r68, %r34, %r66;
	ld.shared.f32 	%f61, [%r68];
	add.s32 	%r69, %r14, %r77;
	shl.b32 	%r70, %r69, 2;
	add.s32 	%r71, %r34, %r70;
	ld.shared.f32 	%f62, [%r71];
	fma.rn.f32 	%f71, %f61, %f62, %f71;
$L__BB1_15:
	add.s32 	%r72, %r72, 1;
	setp.ne.s32 	%p13, %r72, %r30;
	@%p13 bra 	$L__BB1_4;
$L__BB1_16:
	cvta.to.global.u64 	%rd10, %rd1;
	mul.wide.u32 	%rd11, %r5, 4;
	add.s64 	%rd12, %rd10, %rd11;
	st.global.f32 	[%rd12], %f71;
$L__BB1_17:
	ret;

}


// ===== COMPILED SASS (sm_100) =====

	.target	sm_100

	.elftype	@"ET_EXEC"


//--------------------- .note.nv.tkinfo           --------------------------
	.section	.note.nv.tkinfo,"",@"SHT_NOTE"
	.sectionflags	@"SHF_NOTE_NV_TKINFO"
	.tkinfo
        /*0018*/ 	.word	0x00000002
        /*0030*/ 	.string	""
        /*0030*/ 	.string	"ptxas"
        /*0030*/ 	.string	"Cuda compilation tools, release 13.0, V13.0.88"
        /*0030*/ 	.string	"Build cuda_13.0.r13.0/compiler.36424714_0"
        /*0030*/ 	.string	"-arch sm_100 -m 64 "



//--------------------- .note.nv.cuinfo           --------------------------
	.section	.note.nv.cuinfo,"",@"SHT_NOTE"
	.sectionflags	@"SHF_NOTE_NV_CUINFO"
        /*0018*/ 	.short	0x0002
        /*001a*/ 	.short	0x0064
        /*001c*/ 	.short	0x0082
	.zero		2


//--------------------- .nv.info                  --------------------------
	.section	.nv.info,"",@"SHT_CUDA_INFO"
	.align	4


	//----- nvinfo : EIATTR_REGCOUNT
	.align		4
        /*0000*/ 	.byte	0x04, 0x2f
        /*0002*/ 	.short	(.L_1 - .L_0)
	.align		4
.L_0:
        /*0004*/ 	.word	index@(_Z11conv_kernelPKfS0_Pfjj)
        /*0008*/ 	.word	0x00000020


	//----- nvinfo : EIATTR_FRAME_SIZE
	.align		4
.L_1:
        /*000c*/ 	.byte	0x04, 0x11
        /*000e*/ 	.short	(.L_3 - .L_2)
	.align		4
.L_2:
        /*0010*/ 	.word	index@(_Z11conv_kernelPKfS0_Pfjj)
        /*0014*/ 	.word	0x00000000


	//----- nvinfo : EIATTR_REGCOUNT
	.align		4
.L_3:
        /*0018*/ 	.byte	0x04, 0x2f
        /*001a*/ 	.short	(.L_5 - .L_4)
	.align		4
.L_4:
        /*001c*/ 	.word	index@(_Z14conv_kernel_smPKfS0_Pfjj)
        /*0020*/ 	.word	0x0000001d


	//----- nvinfo : EIATTR_FRAME_SIZE
	.align		4
.L_5:
        /*0024*/ 	.byte	0x04, 0x11
        /*0026*/ 	.short	(.L_7 - .L_6)
	.align		4
.L_6:
        /*0028*/ 	.word	index@(_Z14conv_kernel_smPKfS0_Pfjj)
        /*002c*/ 	.word	0x00000000


	//----- nvinfo : EIATTR_MIN_STACK_SIZE
	.align		4
.L_7:
        /*0030*/ 	.byte	0x04, 0x12
        /*0032*/ 	.short	(.L_9 - .L_8)
	.align		4
.L_8:
        /*0034*/ 	.word	index@(_Z14conv_kernel_smPKfS0_Pfjj)
        /*0038*/ 	.word	0x00000000


	//----- nvinfo : EIATTR_MIN_STACK_SIZE
	.align		4
.L_9:
        /*003c*/ 	.byte	0x04, 0x12
        /*003e*/ 	.short	(.L_11 - .L_10)
	.align		4
.L_10:
        /*0040*/ 	.word	index@(_Z11conv_kernelPKfS0_Pfjj)
        /*0044*/ 	.word	0x00000000
.L_11:


//--------------------- .nv.compat                --------------------------
	.section	.nv.compat,"",@"SHT_CUDA_COMPAT_INFO"
	.align	4
        /*0000*/ 	.byte	0x02, 0x09, 0x00, 0x00, 0x02, 0x02, 0x01, 0x00, 0x02, 0x05, 0x05, 0x00, 0x03, 0x07, 0x01, 0x01
        /*0010*/ 	.byte	0x02, 0x03, 0x00, 0x00, 0x02, 0x06, 0x01, 0x00, 0x04, 0x0b, 0x08, 0x00, 0x09, 0x00, 0x00, 0x00
        /*0020*/ 	.byte	0x00, 0x00, 0x00, 0x00


//--------------------- .nv.info._Z14conv_kernel_smPKfS0_Pfjj --------------------------
	.section	.nv.info._Z14conv_kernel_smPKfS0_Pfjj,"",@"SHT_CUDA_INFO"
	.sectionflags	@""
	.align	4


	//----- nvinfo : EIATTR_CUDA_API_VERSION
	.align		4
        /*0000*/ 	.byte	0x04, 0x37
        /*0002*/ 	.short	(.L_13 - .L_12)
.L_12:
        /*0004*/ 	.word	0x00000082


	//----- nvinfo : EIATTR_KPARAM_INFO
	.align		4
.L_13:
        /*0008*/ 	.byte	0x04, 0x17
        /*000a*/ 	.short	(.L_15 - .L_14)
.L_14:
        /*000c*/ 	.word	0x00000000
        /*0010*/ 	.short	0x0004
        /*0012*/ 	.short	0x001c
        /*0014*/ 	.byte	0x00, 0xf0, 0x11, 0x00


	//----- nvinfo : EIATTR_KPARAM_INFO
	.align		4
.L_15:
        /*0018*/ 	.byte	0x04, 0x17
        /*001a*/ 	.short	(.L_17 - .L_16)
.L_16:
        /*001c*/ 	.word	0x00000000
        /*0020*/ 	.short	0x0003
        /*0022*/ 	.short	0x0018
        /*0024*/ 	.byte	0x00, 0xf0, 0x11, 0x00


	//----- nvinfo : EIATTR_KPARAM_INFO
	.align		4
.L_17:
        /*0028*/ 	.byte	0x04, 0x17
        /*002a*/ 	.short	(.L_19 - .L_18)
.L_18:
        /*002c*/ 	.word	0x00000000
        /*0030*/ 	.short	0x0002
        /*0032*/ 	.short	0x0010
        /*0034*/ 	.byte	0x00, 0xf5, 0x21, 0x00


	//----- nvinfo : EIATTR_KPARAM_INFO
	.align		4
.L_19:
        /*0038*/ 	.byte	0x04, 0x17
        /*003a*/ 	.short	(.L_21 - .L_20)
.L_20:
        /*003c*/ 	.word	0x00000000
        /*0040*/ 	.short	0x0001
        /*0042*/ 	.short	0x0008
        /*0044*/ 	.byte	0x00, 0xf5, 0x21, 0x00


	//----- nvinfo : EIATTR_KPARAM_INFO
	.align		4
.L_21:
        /*0048*/ 	.byte	0x04, 0x17
        /*004a*/ 	.short	(.L_23 - .L_22)
.L_22:
        /*004c*/ 	.word	0x00000000
        /*0050*/ 	.short	0x0000
        /*0052*/ 	.short	0x0000
        /*0054*/ 	.byte	0x00, 0xf5, 0x21, 0x00


	//----- nvinfo : EIATTR_SPARSE_MMA_MASK
	.align		4
.L_23:
        /*0058*/ 	.byte	0x03, 0x50
        /*005a*/ 	.short	0x0000


	//----- nvinfo : EIATTR_MAXREG_COUNT
	.align		4
        /*005c*/ 	.byte	0x03, 0x1b
        /*005e*/ 	.short	0x00ff


	//----- nvinfo : EIATTR_NUM_BARRIERS
	.align		4
        /*0060*/ 	.byte	0x02, 0x4c
        /*0062*/ 	.byte	0x01
	.zero		1


	//----- nvinfo : EIATTR_MERCURY_ISA_VERSION
	.align		4
        /*0064*/ 	.byte	0x03, 0x5f
        /*0066*/ 	.short	0x0101


	//----- nvinfo : EIATTR_VRC_CTA_INIT_COUNT
	.align		4
        /*0068*/ 	.byte	0x02, 0x4a
	.zero		1
	.zero		1


	//----- nvinfo : EIATTR_EXIT_INSTR_OFFSETS
	.align		4
        /*006c*/ 	.byte	0x04, 0x1c
        /*006e*/ 	.short	(.L_25 - .L_24)


	//   ....[0]....
.L_24:
        /*0070*/ 	.word	0x000001e0


	//   ....[1]....
        /*0074*/ 	.word	0x00000220


	//   ....[2]....
        /*0078*/ 	.word	0x00000890


	//----- nvinfo : EIATTR_CBANK_PARAM_SIZE
	.align		4
.L_25:
        /*007c*/ 	.byte	0x03, 0x19
        /*007e*/ 	.short	0x0020


	//----- nvinfo : EIATTR_PARAM_CBANK
	.align		4
        /*0080*/ 	.byte	0x04, 0x0a
        /*0082*/ 	.short	(.L_27 - .L_26)
	.align		4
.L_26:
        /*0084*/ 	.word	index@(.nv.constant0._Z14conv_kernel_smPKfS0_Pfjj)
        /*0088*/ 	.short	0x0380
        /*008a*/ 	.short	0x0020


	//----- nvinfo : EIATTR_SW_WAR
	.align		4
.L_27:
        /*008c*/ 	.byte	0x04, 0x36
        /*008e*/ 	.short	(.L_29 - .L_28)
.L_28:
        /*0090*/ 	.word	0x00000008
.L_29:


//--------------------- .nv.info._Z11conv_kernelPKfS0_Pfjj --------------------------
	.section	.nv.info._Z11conv_kernelPKfS0_Pfjj,"",@"SHT_CUDA_INFO"
	.sectionflags	@""
	.align	4


	//----- nvinfo : EIATTR_CUDA_API_VERSION
	.align		4
        /*0000*/ 	.byte	0x04, 0x37
        /*0002*/ 	.short	(.L_31 - .L_30)
.L_30:
        /*0004*/ 	.word	0x00000082


	//----- nvinfo : EIATTR_KPARAM_INFO
	.align		4
.L_31:
        /*0008*/ 	.byte	0x04, 0x17
        /*000a*/ 	.short	(.L_33 - .L_32)
.L_32:
        /*000c*/ 	.word	0x00000000
        /*0010*/ 	.short	0x0004
        /*0012*/ 	.short	0x001c
        /*0014*/ 	.byte	0x00, 0xf0, 0x11, 0x00


	//----- nvinfo : EIATTR_KPARAM_INFO
	.align		4
.L_33:
        /*0018*/ 	.byte	0x04, 0x17
        /*001a*/ 	.short	(.L_35 - .L_34)
.L_34:
        /*001c*/ 	.word	0x00000000
        /*0020*/ 	.short	0x0003
        /*0022*/ 	.short	0x0018
        /*0024*/ 	.byte	0x00, 0xf0, 0x11, 0x00


	//----- nvinfo : EIATTR_KPARAM_INFO
	.align		4
.L_35:
        /*0028*/ 	.byte	0x04, 0x17
        /*002a*/ 	.short	(.L_37 - .L_36)
.L_36:
        /*002c*/ 	.word	0x00000000
        /*0030*/ 	.short	0x0002
        /*0032*/ 	.short	0x0010
        /*0034*/ 	.byte	0x00, 0xf5, 0x21, 0x00


	//----- nvinfo : EIATTR_KPARAM_INFO
	.align		4
.L_37:
        /*0038*/ 	.byte	0x04, 0x17
        /*003a*/ 	.short	(.L_39 - .L_38)
.L_38:
        /*003c*/ 	.word	0x00000000
        /*0040*/ 	.short	0x0001
        /*0042*/ 	.short	0x0008
        /*0044*/ 	.byte	0x00, 0xf5, 0x21, 0x00


	//----- nvinfo : EIATTR_KPARAM_INFO
	.align		4
.L_39:
        /*0048*/ 	.byte	0x04, 0x17
        /*004a*/ 	.short	(.L_41 - .L_40)
.L_40:
        /*004c*/ 	.word	0x00000000
        /*0050*/ 	.short	0x0000
        /*0052*/ 	.short	0x0000
        /*0054*/ 	.byte	0x00, 0xf5, 0x21, 0x00


	//----- nvinfo : EIATTR_SPARSE_MMA_MASK
	.align		4
.L_41:
        /*0058*/ 	.byte	0x03, 0x50
        /*005a*/ 	.short	0x0000


	//----- nvinfo : EIATTR_MAXREG_COUNT
	.align		4
        /*005c*/ 	.byte	0x03, 0x1b
        /*005e*/ 	.short	0x00ff


	//----- nvinfo : EIATTR_MERCURY_ISA_VERSION
	.align		4
        /*0060*/ 	.byte	0x03, 0x5f
        /*0062*/ 	.short	0x0101


	//----- nvinfo : EIATTR_VRC_CTA_INIT_COUNT
	.align		4
        /*0064*/ 	.byte	0x02, 0x4a
	.zero		1
	.zero		1


	//----- nvinfo : EIATTR_EXIT_INSTR_OFFSETS
	.align		4
        /*0068*/ 	.byte	0x04, 0x1c
        /*006a*/ 	.short	(.L_43 - .L_42)


	//   ....[0]....
.L_42:
        /*006c*/ 	.word	0x000000b0


	//   ....[1]....
        /*0070*/ 	.word	0x000000f0


	//   ....[2]....
        /*0074*/ 	.word	0x00001210


	//----- nvinfo : EIATTR_CBANK_PARAM_SIZE
	.align		4
.L_43:
        /*0078*/ 	.byte	0x03, 0x19
        /*007a*/ 	.short	0x0020


	//----- nvinfo : EIATTR_PARAM_CBANK
	.align		4
        /*007c*/ 	.byte	0x04, 0x0a
        /*007e*/ 	.short	(.L_45 - .L_44)
	.align		4
.L_44:
        /*0080*/ 	.word	index@(.nv.constant0._Z11conv_kernelPKfS0_Pfjj)
        /*0084*/ 	.short	0x0380
        /*0086*/ 	.short	0x0020


	//----- nvinfo : EIATTR_SW_WAR
	.align		4
.L_45:
        /*0088*/ 	.byte	0x04, 0x36
        /*008a*/ 	.short	(.L_47 - .L_46)
.L_46:
        /*008c*/ 	.word	0x00000008
.L_47:


//--------------------- .nv.callgraph             --------------------------
	.section	.nv.callgraph,"",@"SHT_CUDA_CALLGRAPH"
	.align	4
	.sectionentsize	8
	.align		4
        /*0000*/ 	.word	0x00000000
	.align		4
        /*0004*/ 	.word	0xffffffff
	.align		4
        /*0008*/ 	.word	0x00000000
	.align		4
        /*000c*/ 	.word	0xfffffffe
	.align		4
        /*0010*/ 	.word	0x00000000
	.align		4
        /*0014*/ 	.word	0xfffffffd
	.align		4
        /*0018*/ 	.word	0x00000000
	.align		4
        /*001c*/ 	.word	0xfffffffc


//--------------------- .text._Z14conv_kernel_smPKfS0_Pfjj --------------------------
	.section	.text._Z14conv_kernel_smPKfS0_Pfjj,"ax",@progbits
	.align	128
        .global         _Z14conv_kernel_smPKfS0_Pfjj
        .type           _Z14conv_kernel_smPKfS0_Pfjj,@function
        .size           _Z14conv_kernel_smPKfS0_Pfjj,(.L_x_16 - _Z14conv_kernel_smPKfS0_Pfjj)
        .other          _Z14conv_kernel_smPKfS0_Pfjj,@"STO_CUDA_ENTRY STV_DEFAULT"
_Z14conv_kernel_smPKfS0_Pfjj:
.text._Z14conv_kernel_smPKfS0_Pfjj:
[----:B------:R-:W-:Y:S01]  /*0000*/  LDC R1, c[0x0][0x37c] ;  /* 0x0000df00ff017b82 */ /* 0x000fe20000000800 */
[----:B------:R-:W0:Y:S07]  /*0010*/  S2R R0, SR_TID.Y ;  /* 0x0000000000007919 */ /* 0x000e2e0000002200 */
[----:B------:R-:W0:Y:S01]  /*0020*/  LDC.64 R2, c[0x0][0x398] ;  /* 0x0000e600ff027b82 */ /* 0x000e220000000a00 */
[----:B------:R-:W1:Y:S01]  /*0030*/  LDCU.64 UR8, c[0x0][0x358] ;  /* 0x00006b00ff0877ac */ /* 0x000e620008000a00 */
[----:B------:R-:W0:Y:S06]  /*0040*/  S2R R5, SR_TID.X ;  /* 0x0000000000057919 */ /* 0x000e2c0000002100 */
[----:B------:R-:W2:Y:S08]  /*0050*/  LDC.64 R8, c[0x0][0x380] ;  /* 0x0000e000ff087b82 */ /* 0x000eb00000000a00 */
[----:B------:R-:W3:Y:S01]  /*0060*/  LDC.64 R10, c[0x0][0x388] ;  /* 0x0000e200ff0a7b82 */ /* 0x000ee20000000a00 */
[----:B0-----:R-:W-:-:S02]  /*0070*/  IMAD R13, R0, R2, R5 ;  /* 0x00000002000d7224 */ /* 0x001fc400078e0205 */
[----:B------:R-:W-:Y:S02]  /*0080*/  IMAD R15, R0, R3, R5 ;  /* 0x00000003000f7224 */ /* 0x000fe400078e0205 */
[----:B--2---:R-:W-:-:S04]  /*0090*/  IMAD.WIDE.U32 R8, R13, 0x4, R8 ;  /* 0x000000040d087825 */ /* 0x004fc800078e0008 */
[----:B---3--:R-:W-:Y:S02]  /*00a0*/  IMAD.WIDE.U32 R10, R15, 0x4, R10 ;  /* 0x000000040f0a7825 */ /* 0x008fe400078e000a */
[----:B-1----:R0:W2:Y:S04]  /*00b0*/  LDG.E R8, desc[UR8][R8.64] ;  /* 0x0000000808087981 */ /* 0x0020a8000c1e1900 */
[----:B------:R-:W3:Y:S01]  /*00c0*/  LDG.E R10, desc[UR8][R10.64] ;  /* 0x000000080a0a7981 */ /* 0x000ee2000c1e1900 */
[----:B------:R-:W1:Y:S01]  /*00d0*/  S2UR UR5, SR_CgaCtaId ;  /* 0x00000000000579c3 */ /* 0x000e620000008800 */
[----:B------:R-:W-:Y:S01]  /*00e0*/  UMOV UR4, 0x400 ;  /* 0x0000040000047882 */ /* 0x000fe20000000000 */
[C---:B------:R-:W-:Y:S02]  /*00f0*/  IMAD R6, R2.reuse, R2, RZ ;  /* 0x0000000202067224 */ /* 0x040fe400078e02ff */
[----:B------:R-:W-:-:S03]  /*0100*/  IMAD.IADD R7, R2, 0x1, -R3 ;  /* 0x0000000102077824 */ /* 0x000fc600078e0a03 */
[----:B------:R-:W-:Y:S01]  /*0110*/  IADD3 R15, PT, PT, R15, R6, RZ ;  /* 0x000000060f0f7210 */ /* 0x000fe20007ffe0ff */
[C---:B------:R-:W-:Y:S02]  /*0120*/  IMAD R4, R7.reuse, R0, R0 ;  /* 0x0000000007047224 */ /* 0x040fe400078e0200 */
[C---:B------:R-:W-:Y:S02]  /*0130*/  IMAD R12, R7.reuse, R7, R7 ;  /* 0x00000007070c7224 */ /* 0x040fe400078e0207 */
[----:B------:R-:W-:Y:S01]  /*0140*/  VIADD R7, R7, 0x1 ;  /* 0x0000000107077836 */ /* 0x000fe20000000000 */
[----:B------:R-:W-:-:S03]  /*0150*/  IADD3 R4, PT, PT, R4, R5, RZ ;  /* 0x0000000504047210 */ /* 0x000fc60007ffe0ff */
[----:B0-----:R-:W-:-:S05]  /*0160*/  IMAD.IADD R9, R7, 0x1, R12 ;  /* 0x0000000107097824 */ /* 0x001fca00078e020c */
[----:B------:R-:W-:Y:S01]  /*0170*/  ISETP.GE.U32.AND P0, PT, R4, R9, PT ;  /* 0x000000090400720c */ /* 0x000fe20003f06070 */
[----:B-1----:R-:W-:-:S06]  /*0180*/  ULEA UR5, UR5, UR4, 0x18 ;  /* 0x0000000405057291 */ /* 0x002fcc000f8ec0ff */
[----:B------:R-:W-:Y:S02]  /*0190*/  LEA R13, R13, UR5, 0x2 ;  /* 0x000000050d0d7c11 */ /* 0x000fe4000f8e10ff */
[----:B------:R-:W-:-:S03]  /*01a0*/  LEA R15, R15, UR5, 0x2 ;  /* 0x000000050f0f7c11 */ /* 0x000fc6000f8e10ff */
[----:B--2---:R0:W-:Y:S04]  /*01b0*/  STS [R13], R8 ;  /* 0x000000080d007388 */ /* 0x0041e80000000800 */
[----:B---3--:R0:W-:Y:S01]  /*01c0*/  STS [R15], R10 ;  /* 0x0000000a0f007388 */ /* 0x0081e20000000800 */
[----:B------:R-:W-:Y:S06]  /*01d0*/  BAR.SYNC.DEFER_BLOCKING 0x0 ;  /* 0x0000000000007b1d */ /* 0x000fec0000010000 */
[----:B------:R-:W-:Y:S05]  /*01e0*/  @P0 EXIT ;  /* 0x000000000000094d */ /* 0x000fea0003800000 */
[----:B------:R-:W-:Y:S02]  /*01f0*/  ISETP.GE.U32.AND P0, PT, R2, R3, PT ;  /* 0x000000030200720c */ /* 0x000fe40003f06070 */
[----:B------:R-:W-:-:S04]  /*0200*/  VIMNMX.U32 R2, PT, PT, R0, R5, !PT ;  /* 0x0000000500027248 */ /* 0x000fc80007fe0000 */
[----:B------:R-:W-:-:S13]  /*0210*/  ISETP.GE.U32.OR P0, PT, R2, R7, !P0 ;  /* 0x000000070200720c */ /* 0x000fda0004706470 */
[----:B------:R-:W-:Y:S05]  /*0220*/  @P0 EXIT ;  /* 0x000000000000094d */ /* 0x000fea0003800000 */
[----:B------:R-:W-:Y:S01]  /*0230*/  ISETP.NE.AND P0, PT, R3, RZ, PT ;  /* 0x000000ff0300720c */ /* 0x000fe20003f05270 */
[----:B0-----:R-:W-:-:S12]  /*0240*/  IMAD.MOV.U32 R8, RZ, RZ, RZ ;  /* 0x000000ffff087224 */ /* 0x001fd800078e00ff */
[----:B------:R-:W-:Y:S05]  /*0250*/  @!P0 BRA `(.L_x_0) ;  /* 0x0000000400808947 */ /* 0x000fea0003800000 */
[C---:B------:R-:W-:Y:S01]  /*0260*/  LOP3.LUT R24, R3.reuse, 0x7, RZ, 0xc0, !PT ;  /* 0x0000000703187812 */ /* 0x040fe200078ec0ff */
[----:B------:R-:W-:Y:S01]  /*0270*/  IMAD.MOV.U32 R8, RZ, RZ, RZ ;  /* 0x000000ffff087224 */ /* 0x000fe200078e00ff */
[C---:B------:R-:W-:Y:S01]  /*0280*/  LOP3.LUT R7, R3.reuse, 0xfffffff8, RZ, 0xc0, !PT ;  /* 0xfffffff803077812 */ /* 0x040fe200078ec0ff */
[----:B------:R-:W-:Y:S01]  /*0290*/  UMOV UR4, URZ ;  /* 0x000000ff00047c82 */ /* 0x000fe20008000000 */
[----:B------:R-:W-:Y:S02]  /*02a0*/  IADD3 R2, PT, PT, R24, -0x1, RZ ;  /* 0xffffffff18027810 */ /* 0x000fe40007ffe0ff */
[----:B------:R-:W-:Y:S02]  /*02b0*/  LOP3.LUT R9, R3, 0x3, RZ, 0xc0, !PT ;  /* 0x0000000303097812 */ /* 0x000fe400078ec0ff */
[----:B------:R-:W-:Y:S02]  /*02c0*/  ISETP.GE.U32.AND P0, PT, R2, 0x3, PT ;  /* 0x000000030200780c */ /* 0x000fe40003f06070 */
[----:B------:R-:W-:-:S11]  /*02d0*/  IADD3 R10, PT, PT, -R7, RZ, RZ ;  /* 0x000000ff070a7210 */ /* 0x000fd60007ffe1ff */
.L_x_6:
[----:B------:R-:W0:Y:S01]  /*02e0*/  LDC.64 R2, c[0x0][0x398] ;  /* 0x0000e600ff027b82 */ /* 0x000e220000000a00 */
[----:B------:R-:W-:Y:S01]  /*02f0*/  VIADD R12, R0, UR4 ;  /* 0x00000004000c7c36 */ /* 0x000fe20008000000 */
[C---:B0-----:R-:W-:Y:S01]  /*0300*/  ISETP.GE.U32.AND P2, PT, R3.reuse, 0x8, PT ;  /* 0x000000080300780c */ /* 0x041fe20003f46070 */
[----:B------:R-:W-:Y:S01]  /*0310*/  IMAD R11, R3, UR4, R6 ;  /* 0x00000004030b7c24 */ /* 0x000fe2000f8e0206 */
[----:B------:R-:W-:Y:S01]  /*0320*/  UIADD3 UR4, UPT, UPT, UR4, 0x1, URZ ;  /* 0x0000000104047890 */ /* 0x000fe2000fffe0ff */
[----:B------:R-:W-:Y:S02]  /*0330*/  IMAD R2, R12, R2, R5 ;  /* 0x000000020c027224 */ /* 0x000fe400078e0205 */
[----:B------:R-:W-:-:S03]  /*0340*/  HFMA2 R12, -RZ, RZ, 0, 0 ;  /* 0x00000000ff0c7431 */ /* 0x000fc600000001ff */
[----:B------:R-:W-:-:S05]  /*0350*/  ISETP.NE.AND P1, PT, R3, UR4, PT ;  /* 0x0000000403007c0c */ /* 0x000fca000bf25270 */
[----:B------:R-:W-:Y:S08]  /*0360*/  @!P2 BRA `(.L_x_1) ;  /* 0x000000000088a947 */ /* 0x000ff00003800000 */
[----:B------:R-:W-:Y:S01]  /*0370*/  UIADD3 UR6, UPT, UPT, UR5, 0x10, URZ ;  /* 0x0000001005067890 */ /* 0x000fe2000fffe0ff */
[----:B------:R-:W-:-:S05]  /*0380*/  IMAD.MOV.U32 R13, RZ, RZ, R10 ;  /* 0x000000ffff0d7224 */ /* 0x000fca00078e000a */
[----:B------:R-:W-:Y:S02]  /*0390*/  LEA R14, R2, UR6, 0x2 ;  /* 0x00000006020e7c11 */ /* 0x000fe4000f8e10ff */
[----:B------:R-:W-:-:S07]  /*03a0*/  LEA R12, R11, UR6, 0x2 ;  /* 0x000000060b0c7c11 */ /* 0x000fce000f8e10ff */
.L_x_2:
[----:B------:R-:W-:Y:S01]  /*03b0*/  LDS R21, [R14+-0x10] ;  /* 0xfffff0000e157984 */ /* 0x000fe20000000800 */
[----:B------:R-:W-:-:S03]  /*03c0*/  IADD3 R13, PT, PT, R13, 0x8, RZ ;  /* 0x000000080d0d7810 */ /* 0x000fc60007ffe0ff */
[----:B------:R-:W0:Y:S01]  /*03d0*/  LDS R22, [R12+-0x10] ;  /* 0xfffff0000c167984 */ /* 0x000e220000000800 */
[----:B------:R-:W-:-:S03]  /*03e0*/  ISETP.NE.AND P2, PT, R13, RZ, PT ;  /* 0x000000ff0d00720c */ /* 0x000fc60003f45270 */
[----:B------:R-:W-:Y:S04]  /*03f0*/  LDS R23, [R14+-0xc] ;  /* 0xfffff4000e177984 */ /* 0x000fe80000000800 */
[----:B------:R-:W1:Y:S04]  /*0400*/  LDS R25, [R12+-0xc] ;  /* 0xfffff4000c197984 */ /* 0x000e680000000800 */
[----:B------:R-:W-:Y:S04]  /*0410*/  LDS R15, [R14+-0x8] ;  /* 0xfffff8000e0f7984 */ /* 0x000fe80000000800 */
[----:B------:R-:W2:Y:S04]  /*0420*/  LDS R16, [R12+-0x8] ;  /* 0xfffff8000c107984 */ /* 0x000ea80000000800 */
[----:B------:R-:W-:Y:S04]  /*0430*/  LDS R17, [R14+-0x4] ;  /* 0xfffffc000e117984 */ /* 0x000fe80000000800 */
[----:B------:R-:W3:Y:S04]  /*0440*/  LDS R18, [R12+-0x4] ;  /* 0xfffffc000c127984 */ /* 0x000ee80000000800 */
[----:B------:R-:W-:Y:S04]  /*0450*/  LDS R19, [R14] ;  /* 0x000000000e137984 */ /* 0x000fe80000000800 */
[----:B------:R-:W4:Y:S01]  /*0460*/  LDS R20, [R12] ;  /* 0x000000000c147984 */ /* 0x000f220000000800 */
[----:B0-----:R-:W-:-:S03]  /*0470*/  FFMA R22, R21, R22, R8 ;  /* 0x0000001615167223 */ /* 0x001fc60000000008 */
[----:B------:R-:W-:Y:S04]  /*0480*/  LDS R8, [R14+0x4] ;  /* 0x000004000e087984 */ /* 0x000fe80000000800 */
[----:B------:R-:W0:Y:S01]  /*0490*/  LDS R21, [R12+0x4] ;  /* 0x000004000c157984 */ /* 0x000e220000000800 */
[----:B-1----:R-:W-:-:S03]  /*04a0*/  FFMA R26, R23, R25, R22 ;  /* 0x00000019171a7223 */ /* 0x002fc60000000016 */
[----:B------:R-:W-:Y:S04]  /*04b0*/  LDS R22, [R14+0x8] ;  /* 0x000008000e167984 */ /* 0x000fe80000000800 */
[----:B------:R-:W1:Y:S01]  /*04c0*/  LDS R23, [R12+0x8] ;  /* 0x000008000c177984 */ /* 0x000e620000000800 */
[----:B--2---:R-:W-:-:S03]  /*04d0*/  FFMA R16, R15, R16, R26 ;  /* 0x000000100f107223 */ /* 0x004fc6000000001a */
[----:B------:R2:W-:Y:S04]  /*04e0*/  LDS R26, [R14+0xc] ;  /* 0x00000c000e1a7984 */ /* 0x0005e80000000800 */
[----:B------:R5:W1:Y:S01]  /*04f0*/  LDS R15, [R12+0xc] ;  /* 0x00000c000c0f7984 */ /* 0x000a620000000800 */
[----:B---3--:R-:W-:Y:S01]  /*0500*/  FFMA R16, R17, R18, R16 ;  /* 0x0000001211107223 */ /* 0x008fe20000000010 */
[----:B--2---:R-:W-:Y:S01]  /*0510*/  VIADD R14, R14, 0x20 ;  /* 0x000000200e0e7836 */ /* 0x004fe20000000000 */
[----:B-----5:R-:W-:Y:S02]  /*0520*/  IADD3 R12, PT, PT, R12, 0x20, RZ ;  /* 0x000000200c0c7810 */ /* 0x020fe40007ffe0ff */
[----:B----4-:R-:W-:-:S04]  /*0530*/  FFMA R19, R19, R20, R16 ;  /* 0x0000001413137223 */ /* 0x010fc80000000010 */
[----:B0-----:R-:W-:-:S04]  /*0540*/  FFMA R19, R8, R21, R19 ;  /* 0x0000001508137223 */ /* 0x001fc80000000013 */
[----:B-1----:R-:W-:-:S04]  /*0550*/  FFMA R19, R22, R23, R19 ;  /* 0x0000001716137223 */ /* 0x002fc80000000013 */
[----:B------:R-:W-:Y:S01]  /*0560*/  FFMA R8, R26, R15, R19 ;  /* 0x0000000f1a087223 */ /* 0x000fe20000000013 */
[----:B------:R-:W-:Y:S06]  /*0570*/  @P2 BRA `(.L_x_2) ;  /* 0xfffffffc008c2947 */ /* 0x000fec000383ffff */
[----:B------:R-:W-:-:S07]  /*0580*/  IMAD.MOV.U32 R12, RZ, RZ, R7 ;  /* 0x000000ffff0c7224 */ /* 0x000fce00078e0007 */
.L_x_1:
[----:B------:R-:W-:-:S13]  /*0590*/  ISETP.NE.AND P2, PT, R24, RZ, PT ;  /* 0x000000ff1800720c */ /* 0x000fda0003f45270 */
[----:B------:R-:W-:Y:S05]  /*05a0*/  @!P2 BRA `(.L_x_3) ;  /* 0x0000000000a8a947 */ /* 0x000fea0003800000 */
[----:B------:R-:W-:Y:S01]  /*05b0*/  ISETP.NE.AND P2, PT, R9, RZ, PT ;  /* 0x000000ff0900720c */ /* 0x000fe20003f45270 */
[----:B------:R-:W-:-:S12]  /*05c0*/  @!P0 BRA `(.L_x_4) ;  /* 0x0000000000448947 */ /* 0x000fd80003800000 */
[----:B------:R-:W-:Y:S01]  /*05d0*/  IMAD.IADD R14, R11, 0x1, R12 ;  /* 0x000000010b0e7824 */ /* 0x000fe200078e020c */
[----:B------:R-:W-:Y:S02]  /*05e0*/  IADD3 R13, PT, PT, R2, R12, RZ ;  /* 0x0000000c020d7210 */ /* 0x000fe40007ffe0ff */
[----:B------:R-:W-:Y:S02]  /*05f0*/  IADD3 R12, PT, PT, R12, 0x4, RZ ;  /* 0x000000040c0c7810 */ /* 0x000fe40007ffe0ff */
[----:B------:R-:W-:Y:S02]  /*0600*/  LEA R13, R13, UR5, 0x2 ;  /* 0x000000050d0d7c11 */ /* 0x000fe4000f8e10ff */
[----:B------:R-:W-:-:S03]  /*0610*/  LEA R14, R14, UR5, 0x2 ;  /* 0x000000050e0e7c11 */ /* 0x000fc6000f8e10ff */
[----:B------:R-:W-:Y:S04]  /*0620*/  LDS R15, [R13] ;  /* 0x000000000d0f7984 */ /* 0x000fe80000000800 */
[----:B------:R-:W0:Y:S04]  /*0630*/  LDS R16, [R14] ;  /* 0x000000000e107984 */ /* 0x000e280000000800 */
[----:B------:R-:W-:Y:S04]  /*0640*/  LDS R18, [R13+0x4] ;  /* 0x000004000d127984 */ /* 0x000fe80000000800 */
[----:B------:R-:W1:Y:S04]  /*0650*/  LDS R17, [R14+0x4] ;  /* 0x000004000e117984 */ /* 0x000e680000000800 */
[----:B------:R-:W-:Y:S04]  /*0660*/  LDS R20, [R13+0x8] ;  /* 0x000008000d147984 */ /* 0x000fe80000000800 */
[----:B------:R-:W2:Y:S04]  /*0670*/  LDS R19, [R14+0x8] ;  /* 0x000008000e137984 */ /* 0x000ea80000000800 */
[----:B------:R-:W-:Y:S04]  /*0680*/  LDS R22, [R13+0xc] ;  /* 0x00000c000d167984 */ /* 0x000fe80000000800 */
[----:B------:R-:W3:Y:S01]  /*0690*/  LDS R21, [R14+0xc] ;  /* 0x00000c000e157984 */ /* 0x000ee20000000800 */
[----:B0-----:R-:W-:-:S04]  /*06a0*/  FFMA R15, R15, R16, R8 ;  /* 0x000000100f0f7223 */ /* 0x001fc80000000008 */
[----:B-1----:R-:W-:-:S04]  /*06b0*/  FFMA R15, R18, R17, R15 ;  /* 0x00000011120f7223 */ /* 0x002fc8000000000f */
[----:B--2---:R-:W-:-:S04]  /*06c0*/  FFMA R15, R20, R19, R15 ;  /* 0x00000013140f7223 */ /* 0x004fc8000000000f */
[----:B---3--:R-:W-:-:S07]  /*06d0*/  FFMA R8, R22, R21, R15 ;  /* 0x0000001516087223 */ /* 0x008fce000000000f */
.L_x_4:
[----:B------:R-:W-:Y:S05]  /*06e0*/  @!P2 BRA `(.L_x_3) ;  /* 0x000000000058a947 */ /* 0x000fea0003800000 */
[----:B------:R-:W-:Y:S02]  /*06f0*/  ISETP.NE.AND P2, PT, R9, 0x1, PT ;  /* 0x000000010900780c */ /* 0x000fe40003f45270 */
[----:B------:R-:W-:-:S11]  /*0700*/  LOP3.LUT P3, RZ, R3, 0x1, RZ, 0xc0, !PT ;  /* 0x0000000103ff7812 */ /* 0x000fd6000786c0ff */
[----:B------:R-:W-:Y:S05]  /*0710*/  @!P2 BRA `(.L_x_5) ;  /* 0x00000000002ca947 */ /* 0x000fea0003800000 */
[----:B------:R-:W-:Y:S01]  /*0720*/  IMAD.IADD R3, R2, 0x1, R12 ;  /* 0x0000000102037824 */ /* 0x000fe200078e020c */
[----:B------:R-:W-:Y:S01]  /*0730*/  IADD3 R13, PT, PT, R11, R12, RZ ;  /* 0x0000000c0b0d7210 */ /* 0x000fe20007ffe0ff */
[----:B------:R-:W-:-:S03]  /*0740*/  VIADD R12, R12, 0x2 ;  /* 0x000000020c0c7836 */ /* 0x000fc60000000000 */
[----:B------:R-:W-:Y:S02]  /*0750*/  LEA R3, R3, UR5, 0x2 ;  /* 0x0000000503037c11 */ /* 0x000fe4000f8e10ff */
[----:B------:R-:W-:-:S03]  /*0760*/  LEA R14, R13, UR5, 0x2 ;  /* 0x000000050d0e7c11 */ /* 0x000fc6000f8e10ff */
[----:B------:R-:W-:Y:S04]  /*0770*/  LDS R13, [R3] ;  /* 0x00000000030d7984 */ /* 0x000fe80000000800 */
[----:B------:R-:W0:Y:S04]  /*0780*/  LDS R15, [R14] ;  /* 0x000000000e0f7984 */ /* 0x000e280000000800 */
[----:B------:R-:W-:Y:S04]  /*0790*/  LDS R17, [R3+0x4] ;  /* 0x0000040003117984 */ /* 0x000fe80000000800 */
[----:B------:R-:W1:Y:S01]  /*07a0*/  LDS R16, [R14+0x4] ;  /* 0x000004000e107984 */ /* 0x000e620000000800 */
[----:B0-----:R-:W-:-:S04]  /*07b0*/  FFMA R8, R13, R15, R8 ;  /* 0x0000000f0d087223 */ /* 0x001fc80000000008 */
[----:B-1----:R-:W-:-:S07]  /*07c0*/  FFMA R8, R17, R16, R8 ;  /* 0x0000001011087223 */ /* 0x002fce0000000008 */
.L_x_5:
[----:B------:R-:W-:Y:S05]  /*07d0*/  @!P3 BRA `(.L_x_3) ;  /* 0x00000000001cb947 */ /* 0x000fea0003800000 */
[-C--:B------:R-:W-:Y:S02]  /*07e0*/  IADD3 R11, PT, PT, R11, R12.reuse, RZ ;  /* 0x0000000c0b0b7210 */ /* 0x080fe40007ffe0ff */
[----:B------:R-:W-:Y:S02]  /*07f0*/  IADD3 R2, PT, PT, R2, R12, RZ ;  /* 0x0000000c02027210 */ /* 0x000fe40007ffe0ff */
[----:B------:R-:W-:Y:S02]  /*0800*/  LEA R11, R11, UR5, 0x2 ;  /* 0x000000050b0b7c11 */ /* 0x000fe4000f8e10ff */
[----:B------:R-:W-:-:S04]  /*0810*/  LEA R2, R2, UR5, 0x2 ;  /* 0x0000000502027c11 */ /* 0x000fc8000f8e10ff */
[----:B------:R-:W-:Y:S04]  /*0820*/  LDS R11, [R11] ;  /* 0x000000000b0b7984 */ /* 0x000fe80000000800 */
[----:B------:R-:W0:Y:S02]  /*0830*/  LDS R3, [R2] ;  /* 0x0000000002037984 */ /* 0x000e240000000800 */
[----:B0-----:R-:W-:-:S07]  /*0840*/  FFMA R8, R3, R11, R8 ;  /* 0x0000000b03087223 */ /* 0x001fce0000000008 */
.L_x_3:
[----:B------:R-:W-:Y:S05]  /*0850*/  @P1 BRA `(.L_x_6) ;  /* 0xfffffff800a01947 */ /* 0x000fea000383ffff */
.L_x_0:
[----:B------:R-:W0:Y:S02]  /*0860*/  LDC.64 R2, c[0x0][0x390] ;  /* 0x0000e400ff027b82 */ /* 0x000e240000000a00 */
[----:B0-----:R-:W-:-:S05]  /*0870*/  IMAD.WIDE.U32 R4, R4, 0x4, R2 ;  /* 0x0000000404047825 */ /* 0x001fca00078e0002 */
[----:B------:R-:W-:Y:S01]  /*0880*/  STG.E desc[UR8][R4.64], R8 ;  /* 0x0000000804007986 */ /* 0x000fe2000c101908 */
[----:B------:R-:W-:Y:S05]  /*0890*/  EXIT ;  /* 0x000000000000794d */ /* 0x000fea0003800000 */
.L_x_7:
[----:B------:R-:W-:-:S00]  /*08a0*/  BRA `(.L_x_7) ;  /* 0xfffffffc00fc7947 */ /* 0x000fc0000383ffff */
[----:B------:R-:W-:-:S00]  /*08b0*/  NOP ;  /* 0x0000000000007918 */ /* 0x000fc00000000000 */
        /* <DEDUP_REMOVED lines=12> */
.L_x_16:


//--------------------- .text._Z11conv_kernelPKfS0_Pfjj --------------------------
	.section	.text._Z11conv_kernelPKfS0_Pfjj,"ax",@progbits
	.align	128
        .global         _Z11conv_kernelPKfS0_Pfjj
        .type           _Z11conv_kernelPKfS0_Pfjj,@function
        .size           _Z11conv_kernelPKfS0_Pfjj,(.L_x_17 - _Z11conv_kernelPKfS0_Pfjj)
        .other          _Z11conv_kernelPKfS0_Pfjj,@"STO_CUDA_ENTRY STV_DEFAULT"
_Z11conv_kernelPKfS0_Pfjj:
.text._Z11conv_kernelPKfS0_Pfjj:
[----:B------:R-:W-:Y:S01]  /*0000*/  LDC R1, c[0x0][0x37c] ;  /* 0x0000df00ff017b82 */ /* 0x000fe20000000800 */
[----:B------:R-:W0:Y:S07]  /*0010*/  S2R R0, SR_TID.Y ;  /* 0x0000000000007919 */ /* 0x000e2e0000002200 */
[----:B------:R-:W1:Y:S01]  /*0020*/  LDC.64 R6, c[0x0][0x398] ;  /* 0x0000e600ff067b82 */ /* 0x000e620000000a00 */
[----:B------:R-:W2:Y:S01]  /*0030*/  S2R R3, SR_TID.X ;  /* 0x0000000000037919 */ /* 0x000ea20000002100 */
[----:B-1----:R-:W-:-:S04]  /*0040*/  IADD3 R5, PT, PT, R6, -R7, RZ ;  /* 0x8000000706057210 */ /* 0x002fc80007ffe0ff */
[C---:B------:R-:W-:Y:S01]  /*0050*/  IADD3 R4, PT, PT, R5.reuse, 0x1, RZ ;  /* 0x0000000105047810 */ /* 0x040fe20007ffe0ff */
[C---:B------:R-:W-:Y:S02]  /*0060*/  IMAD R9, R5.reuse, R5, R5 ;  /* 0x0000000505097224 */ /* 0x040fe400078e0205 */
[----:B0-----:R-:W-:-:S03]  /*0070*/  IMAD R2, R5, R0, R0 ;  /* 0x0000000005027224 */ /* 0x001fc600078e0200 */
[----:B------:R-:W-:Y:S02]  /*0080*/  IADD3 R9, PT, PT, R4, R9, RZ ;  /* 0x0000000904097210 */ /* 0x000fe40007ffe0ff */
[----:B--2---:R-:W-:-:S04]  /*0090*/  IADD3 R2, PT, PT, R2, R3, RZ ;  /* 0x0000000302027210 */ /* 0x004fc80007ffe0ff */
[----:B------:R-:W-:-:S13]  /*00a0*/  ISETP.GE.U32.AND P0, PT, R2, R9, PT ;  /* 0x000000090200720c */ /* 0x000fda0003f06070 */
[----:B------:R-:W-:Y:S05]  /*00b0*/  @P0 EXIT ;  /* 0x000000000000094d */ /* 0x000fea0003800000 */
[----:B------:R-:W-:Y:S02]  /*00c0*/  ISETP.GE.U32.AND P0, PT, R6, R7, PT ;  /* 0x000000070600720c */ /* 0x000fe40003f06070 */
[----:B------:R-:W-:-:S04]  /*00d0*/  VIMNMX.U32 R5, PT, PT, R0, R3, !PT ;  /* 0x0000000300057248 */ /* 0x000fc80007fe0000 */
[----:B------:R-:W-:-:S13]  /*00e0*/  ISETP.GE.U32.OR P0, PT, R5, R4, !P0 ;  /* 0x000000040500720c */ /* 0x000fda0004706470 */
[----:B------:R-:W-:Y:S05]  /*00f0*/  @P0 EXIT ;  /* 0x000000000000094d */ /* 0x000fea0003800000 */
[----:B------:R-:W-:Y:S01]  /*0100*/  ISETP.NE.AND P0, PT, R7, RZ, PT ;  /* 0x000000ff0700720c */ /* 0x000fe20003f05270 */
[----:B------:R-:W0:Y:S01]  /*0110*/  LDCU.64 UR4, c[0x0][0x358] ;  /* 0x00006b00ff0477ac */ /* 0x000e220008000a00 */
[----:B------:R-:W-:-:S11]  /*0120*/  HFMA2 R22, -RZ, RZ, 0, 0 ;  /* 0x00000000ff167431 */ /* 0x000fd600000001ff */
[----:B------:R-:W-:Y:S05]  /*0130*/  @!P0 BRA `(.L_x_8) ;  /* 0x0000001000288947 */ /* 0x000fea0003800000 */
[C---:B------:R-:W-:Y:S02]  /*0140*/  LOP3.LUT R4, R7.reuse, 0xf, RZ, 0xc0, !PT ;  /* 0x0000000f07047812 */ /* 0x040fe400078ec0ff */
[----:B------:R-:W-:Y:S02]  /*0150*/  LOP3.LUT R5, R7, 0x7, RZ, 0xc0, !PT ;  /* 0x0000000707057812 */ /* 0x000fe400078ec0ff */
[----:B------:R-:W-:Y:S02]  /*0160*/  IADD3 R6, PT, PT, R4, -0x1, RZ ;  /* 0xffffffff04067810 */ /* 0x000fe40007ffe0ff */
[----:B------:R-:W-:Y:S02]  /*0170*/  IADD3 R8, PT, PT, R5, -0x1, RZ ;  /* 0xffffffff05087810 */ /* 0x000fe40007ffe0ff */
[----:B------:R-:W-:Y:S02]  /*0180*/  ISETP.GE.U32.AND P0, PT, R6, 0x7, PT ;  /* 0x000000070600780c */ /* 0x000fe40003f06070 */
[----:B------:R-:W-:-:S02]  /*0190*/  LOP3.LUT R6, R7, 0xfffffff0, RZ, 0xc0, !PT ;  /* 0xfffffff007067812 */ /* 0x000fc400078ec0ff */
[----:B------:R-:W-:Y:S02]  /*01a0*/  ISETP.GE.U32.AND P1, PT, R8, 0x3, PT ;  /* 0x000000030800780c */ /* 0x000fe40003f26070 */
[----:B------:R-:W-:Y:S02]  /*01b0*/  LOP3.LUT R7, R7, 0x3, RZ, 0xc0, !PT ;  /* 0x0000000307077812 */ /* 0x000fe400078ec0ff */
[----:B------:R-:W-:Y:S02]  /*01c0*/  MOV R22, RZ ;  /* 0x000000ff00167202 */ /* 0x000fe40000000f00 */
[----:B------:R-:W-:Y:S02]  /*01d0*/  MOV R8, RZ ;  /* 0x000000ff00087202 */ /* 0x000fe40000000f00 */
[----:B------:R-:W-:-:S07]  /*01e0*/  IADD3 R9, PT, PT, -R6, RZ, RZ ;  /* 0x000000ff06097210 */ /* 0x000fce0007ffe1ff */
.L_x_14:
[----:B------:R-:W1:Y:S01]  /*01f0*/  LDC.64 R12, c[0x0][0x398] ;  /* 0x0000e600ff0c7b82 */ /* 0x000e620000000a00 */
[-C--:B------:R-:W-:Y:S02]  /*0200*/  IADD3 R11, PT, PT, R0, R8.reuse, RZ ;  /* 0x00000008000b7210 */ /* 0x080fe40007ffe0ff */
[----:B------:R-:W-:Y:S02]  /*0210*/  MOV R10, R8 ;  /* 0x00000008000a7202 */ /* 0x000fe40000000f00 */
[----:B------:R-:W-:Y:S02]  /*0220*/  IADD3 R8, PT, PT, R8, 0x1, RZ ;  /* 0x0000000108087810 */ /* 0x000fe40007ffe0ff */
[----:B-1----:R-:W-:Y:S01]  /*0230*/  ISETP.GE.U32.AND P3, PT, R13, 0x10, PT ;  /* 0x000000100d00780c */ /* 0x002fe20003f66070 */
[----:B------:R-:W-:Y:S02]  /*0240*/  IMAD R12, R11, R12, R3 ;  /* 0x0000000c0b0c7224 */ /* 0x000fe400078e0203 */
[----:B------:R-:W-:Y:S01]  /*0250*/  HFMA2 R11, -RZ, RZ, 0, 0 ;  /* 0x00000000ff0b7431 */ /* 0x000fe200000001ff */
[----:B------:R-:W-:-:S09]  /*0260*/  ISETP.NE.AND P2, PT, R8, R13, PT ;  /* 0x0000000d0800720c */ /* 0x000fd20003f45270 */
[----:B------:R-:W-:Y:S05]  /*0270*/  @!P3 BRA `(.L_x_9) ;  /* 0x0000000400e4b947 */ /* 0x000fea0003800000 */
[----:B------:R-:W-:Y:S01]  /*0280*/  IMAD R11, R10, R13, 0x7 ;  /* 0x000000070a0b7424 */ /* 0x000fe200078e020d */
[----:B------:R-:W-:Y:S02]  /*0290*/  IADD3 R21, PT, PT, R12, 0x7, RZ ;  /* 0x000000070c157810 */ /* 0x000fe40007ffe0ff */
[----:B------:R-:W-:-:S07]  /*02a0*/  MOV R20, R9 ;  /* 0x0000000900147202 */ /* 0x000fce0000000f00 */
.L_x_10:
[----:B------:R-:W1:Y:S01]  /*02b0*/  LDC.64 R14, c[0x0][0x380] ;  /* 0x0000e000ff0e7b82 */ /* 0x000e620000000a00 */
[----:B------:R-:W-:Y:S02]  /*02c0*/  IADD3 R29, PT, PT, R21, -0x7, RZ ;  /* 0xfffffff9151d7810 */ /* 0x000fe40007ffe0ff */
[----:B------:R-:W-:-:S05]  /*02d0*/  IADD3 R27, PT, PT, R11, -0x7, RZ ;  /* 0xfffffff90b1b7810 */ /* 0x000fca0007ffe0ff */
[----:B------:R-:W2:Y:S01]  /*02e0*/  LDC.64 R16, c[0x0][0x388] ;  /* 0x0000e200ff107b82 */ /* 0x000ea20000000a00 */
[----:B------:R-:W-:Y:S02]  /*02f0*/  IADD3 R25, PT, PT, R21, -0x6, RZ ;  /* 0xfffffffa15197810 */ /* 0x000fe40007ffe0ff */
[----:B------:R-:W-:Y:S01]  /*0300*/  IADD3 R19, PT, PT, R11, -0x6, RZ ;  /* 0xfffffffa0b137810 */ /* 0x000fe20007ffe0ff */
[----:B-1----:R-:W-:-:S06]  /*0310*/  IMAD.WIDE.U32 R28, R29, 0x4, R14 ;  /* 0x000000041d1c7825 */ /* 0x002fcc00078e000e */
[----:B0-----:R-:W3:Y:S01]  /*0320*/  LDG.E R29, desc[UR4][R28.64] ;  /* 0x000000041c1d7981 */ /* 0x001ee2000c1e1900 */
[----:B--2---:R-:W-:-:S06]  /*0330*/  IMAD.WIDE.U32 R26, R27, 0x4, R16 ;  /* 0x000000041b1a7825 */ /* 0x004fcc00078e0010 */
[----:B------:R0:W3:Y:S01]  /*0340*/  LDG.E R26, desc[UR4][R26.64] ;  /* 0x000000041a1a7981 */ /* 0x0000e2000c1e1900 */
[----:B------:R-:W-:-:S04]  /*0350*/  IMAD.WIDE.U32 R24, R25, 0x4, R14 ;  /* 0x0000000419187825 */ /* 0x000fc800078e000e */
[----:B------:R-:W-:Y:S02]  /*0360*/  IMAD.WIDE.U32 R18, R19, 0x4, R16 ;  /* 0x0000000413127825 */ /* 0x000fe400078e0010 */
[----:B------:R3:W2:Y:S04]  /*0370*/  LDG.E R24, desc[UR4][R24.64] ;  /* 0x0000000418187981 */ /* 0x0006a8000c1e1900 */
[----:B------:R-:W2:Y:S01]  /*0380*/  LDG.E R19, desc[UR4][R18.64] ;  /* 0x0000000412137981 */ /* 0x000ea2000c1e1900 */
[C---:B------:R-:W-:Y:S02]  /*0390*/  IADD3 R23, PT, PT, R21.reuse, -0x5, RZ ;  /* 0xfffffffb15177810 */ /* 0x040fe40007ffe0ff */
[----:B0-----:R-:W-:Y:S01]  /*03a0*/  IADD3 R27, PT, PT, R21, -0x4, RZ ;  /* 0xfffffffc151b7810 */ /* 0x001fe20007ffe0ff */
[----:B---3--:R-:W-:Y:S01]  /*03b0*/  FFMA R25, R29, R26, R22 ;  /* 0x0000001a1d197223 */ /* 0x008fe20000000016 */
[----:B------:R-:W-:Y:S01]  /*03c0*/  IADD3 R22, PT, PT, R11, -0x5, RZ ;  /* 0xfffffffb0b167810 */ /* 0x000fe20007ffe0ff */
[----:B------:R-:W-:-:S04]  /*03d0*/  IMAD.WIDE.U32 R28, R23, 0x4, R14 ;  /* 0x00000004171c7825 */ /* 0x000fc800078e000e */
[----:B------:R-:W-:Y:S02]  /*03e0*/  IMAD.WIDE.U32 R22, R22, 0x4, R16 ;  /* 0x0000000416167825 */ /* 0x000fe400078e0010 */
[----:B------:R0:W3:Y:S02]  /*03f0*/  LDG.E R28, desc[UR4][R28.64] ;  /* 0x000000041c1c7981 */ /* 0x0000e4000c1e1900 */
[----:B--2---:R-:W-:Y:S01]  /*0400*/  FFMA R25, R24, R19, R25 ;  /* 0x0000001318197223 */ /* 0x004fe20000000019 */
[----:B------:R-:W-:Y:S01]  /*0410*/  IADD3 R24, PT, PT, R11, -0x4, RZ ;  /* 0xfffffffc0b187810 */ /* 0x000fe20007ffe0ff */
[----:B------:R-:W3:Y:S01]  /*0420*/  LDG.E R23, desc[UR4][R22.64] ;  /* 0x0000000416177981 */ /* 0x000ee2000c1e1900 */
[----:B------:R-:W-:-:S04]  /*0430*/  IMAD.WIDE.U32 R26, R27, 0x4, R14 ;  /* 0x000000041b1a7825 */ /* 0x000fc800078e000e */
[----:B------:R-:W-:Y:S02]  /*0440*/  IMAD.WIDE.U32 R18, R24, 0x4, R16 ;  /* 0x0000000418127825 */ /* 0x000fe400078e0010 */
[----:B------:R3:W2:Y:S04]  /*0450*/  LDG.E R26, desc[UR4][R26.64] ;  /* 0x000000041a1a7981 */ /* 0x0006a8000c1e1900 */
[----:B------:R-:W2:Y:S01]  /*0460*/  LDG.E R19, desc[UR4][R18.64] ;  /* 0x0000000412137981 */ /* 0x000ea2000c1e1900 */
[----:B0-----:R-:W-:Y:S01]  /*0470*/  IADD3 R29, PT, PT, R11, -0x3, RZ ;  /* 0xfffffffd0b1d7810 */ /* 0x001fe20007ffe0ff */
[----:B---3--:R-:W-:Y:S01]  /*0480*/  FFMA R27, R28, R23, R25 ;  /* 0x000000171c1b7223 */ /* 0x008fe20000000019 */
[----:B------:R-:W-:-:S03]  /*0490*/  IADD3 R25, PT, PT, R21, -0x3, RZ ;  /* 0xfffffffd15197810 */ /* 0x000fc60007ffe0ff */
[----:B------:R-:W-:-:S04]  /*04a0*/  IMAD.WIDE.U32 R22, R29, 0x4, R16 ;  /* 0x000000041d167825 */ /* 0x000fc800078e0010 */
[----:B------:R-:W-:Y:S01]  /*04b0*/  IMAD.WIDE.U32 R24, R25, 0x4, R14 ;  /* 0x0000000419187825 */ /* 0x000fe200078e000e */
[----:B------:R-:W-:Y:S01]  /*04c0*/  IADD3 R28, PT, PT, R21, -0x2, RZ ;  /* 0xfffffffe151c7810 */ /* 0x000fe20007ffe0ff */
[----:B------:R-:W3:Y:S02]  /*04d0*/  LDG.E R23, desc[UR4][R22.64] ;  /* 0x0000000416177981 */ /* 0x000ee4000c1e1900 */
[----:B--2---:R-:W-:Y:S01]  /*04e0*/  FFMA R29, R26, R19, R27 ;  /* 0x000000131a1d7223 */ /* 0x004fe2000000001b */
[----:B------:R-:W-:Y:S01]  /*04f0*/  IADD3 R27, PT, PT, R11, -0x2, RZ ;  /* 0xfffffffe0b1b7810 */ /* 0x000fe20007ffe0ff */
[----:B------:R0:W3:Y:S01]  /*0500*/  LDG.E R24, desc[UR4][R24.64] ;  /* 0x0000000418187981 */ /* 0x0000e2000c1e1900 */
[----:B------:R-:W-:-:S04]  /*0510*/  IMAD.WIDE.U32 R18, R28, 0x4, R14 ;  /* 0x000000041c127825 */ /* 0x000fc800078e000e */
[----:B------:R-:W-:Y:S02]  /*0520*/  IMAD.WIDE.U32 R26, R27, 0x4, R16 ;  /* 0x000000041b1a7825 */ /* 0x000fe400078e0010 */
[----:B------:R-:W2:Y:S04]  /*0530*/  LDG.E R18, desc[UR4][R18.64] ;  /* 0x0000000412127981 */ /* 0x000ea8000c1e1900 */
[----:B------:R-:W2:Y:S01]  /*0540*/  LDG.E R27, desc[UR4][R26.64] ;  /* 0x000000041a1b7981 */ /* 0x000ea2000c1e1900 */
[----:B0-----:R-:W-:Y:S01]  /*0550*/  IADD3 R25, PT, PT, R11, -0x1, RZ ;  /* 0xffffffff0b197810 */ /* 0x001fe20007ffe0ff */
[----:B---3--:R-:W-:Y:S01]  /*0560*/  FFMA R23, R24, R23, R29 ;  /* 0x0000001718177223 */ /* 0x008fe2000000001d */
[----:B------:R-:W-:-:S03]  /*0570*/  IADD3 R29, PT, PT, R21, -0x1, RZ ;  /* 0xffffffff151d7810 */ /* 0x000fc60007ffe0ff */
[----:B------:R-:W-:-:S04]  /*0580*/  IMAD.WIDE.U32 R24, R25, 0x4, R16 ;  /* 0x0000000419187825 */ /* 0x000fc800078e0010 */
[----:B------:R-:W-:Y:S02]  /*0590*/  IMAD.WIDE.U32 R28, R29, 0x4, R14 ;  /* 0x000000041d1c7825 */ /* 0x000fe400078e000e */
[----:B------:R-:W3:Y:S02]  /*05a0*/  LDG.E R25, desc[UR4][R24.64] ;  /* 0x0000000418197981 */ /* 0x000ee4000c1e1900 */
[----:B--2---:R-:W-:Y:S01]  /*05b0*/  FFMA R27, R18, R27, R23 ;  /* 0x0000001b121b7223 */ /* 0x004fe20000000017 */
[----:B------:R-:W-:Y:S01]  /*05c0*/  IMAD.WIDE.U32 R22, R21, 0x4, R14 ;  /* 0x0000000415167825 */ /* 0x000fe200078e000e */
[----:B------:R0:W3:Y:S03]  /*05d0*/  LDG.E R28, desc[UR4][R28.64] ;  /* 0x000000041c1c7981 */ /* 0x0000e6000c1e1900 */
[----:B------:R-:W-:Y:S02]  /*05e0*/  IMAD.WIDE.U32 R18, R11, 0x4, R16 ;  /* 0x000000040b127825 */ /* 0x000fe400078e0010 */
[----:B------:R-:W2:Y:S04]  /*05f0*/  LDG.E R22, desc[UR4][R22.64] ;  /* 0x0000000416167981 */ /* 0x000ea8000c1e1900 */
[----:B------:R1:W2:Y:S01]  /*0600*/  LDG.E R18, desc[UR4][R18.64] ;  /* 0x0000000412127981 */ /* 0x0002a2000c1e1900 */
[----:B------:R-:W-:-:S02]  /*0610*/  IADD3 R26, PT, PT, R21, 0x1, RZ ;  /* 0x00000001151a7810 */ /* 0x000fc40007ffe0ff */
[----:B0-----:R-:W-:Y:S02]  /*0620*/  IADD3 R29, PT, PT, R21, 0x2, RZ ;  /* 0x00000002151d7810 */ /* 0x001fe40007ffe0ff */
[----:B-1----:R-:W-:Y:S01]  /*0630*/  IADD3 R19, PT, PT, R11, 0x1, RZ ;  /* 0x000000010b137810 */ /* 0x002fe20007ffe0ff */
[----:B---3--:R-:W-:Y:S01]  /*0640*/  FFMA R25, R28, R25, R27 ;  /* 0x000000191c197223 */ /* 0x008fe2000000001b */
[----:B------:R-:W-:-:S06]  /*0650*/  IMAD.WIDE.U32 R26, R26, 0x4, R14 ;  /* 0x000000041a1a7825 */ /* 0x000fcc00078e000e */
[----:B------:R-:W3:Y:S01]  /*0660*/  LDG.E R27, desc[UR4][R26.64] ;  /* 0x000000041a1b7981 */ /* 0x000ee2000c1e1900 */
[----:B--2---:R-:W-:Y:S01]  /*0670*/  FFMA R28, R22, R18, R25 ;  /* 0x00000012161c7223 */ /* 0x004fe20000000019 */
[----:B------:R-:W-:Y:S01]  /*0680*/  IMAD.WIDE.U32 R24, R19, 0x4, R16 ;  /* 0x0000000413187825 */ /* 0x000fe200078e0010 */
[----:B------:R-:W-:-:S03]  /*0690*/  IADD3 R19, PT, PT, R11, 0x2, RZ ;  /* 0x000000020b137810 */ /* 0x000fc60007ffe0ff */
[----:B------:R-:W-:Y:S02]  /*06a0*/  IMAD.WIDE.U32 R22, R29, 0x4, R14 ;  /* 0x000000041d167825 */ /* 0x000fe400078e000e */
[----:B------:R0:W3:Y:S02]  /*06b0*/  LDG.E R24, desc[UR4][R24.64] ;  /* 0x0000000418187981 */ /* 0x0000e4000c1e1900 */
        /* <DEDUP_REMOVED lines=13> */
[----:B------:R-:W3:Y:S02]  /*0790*/  LDG.E R26, desc[UR4][R26.64] ;  /* 0x000000041a1a7981 */ /* 0x000ee4000c1e1900 */
[----:B------:R-:W-:Y:S02]  /*07a0*/  IMAD.WIDE.U32 R18, R19, 0x4, R16 ;  /* 0x0000000413127825 */ /* 0x000fe400078e0010 */
[----:B------:R-:W2:Y:S04]  /*07b0*/  LDG.E R22, desc[UR4][R22.64] ;  /* 0x0000000416167981 */ /* 0x000ea8000c1e1900 */
[----:B------:R0:W2:Y:S02]  /*07c0*/  LDG.E R18, desc[UR4][R18.64] ;  /* 0x0000000412127981 */ /* 0x0000a4000c1e1900 */
[----:B0-----:R-:W-:-:S02]  /*07d0*/  IADD3 R19, PT, PT, R11, 0x6, RZ ;  /* 0x000000060b137810 */ /* 0x001fc40007ffe0ff */
[----:B------:R-:W-:Y:S02]  /*07e0*/  IADD3 R25, PT, PT, R21, 0x5, RZ ;  /* 0x0000000515197810 */ /* 0x000fe40007ffe0ff */
[----:B------:R-:W-:Y:S01]  /*07f0*/  IADD3 R27, PT, PT, R11, 0x5, RZ ;  /* 0x000000050b1b7810 */ /* 0x000fe20007ffe0ff */
[----:B---3--:R-:W-:-:S04]  /*0800*/  FFMA R29, R29, R26, R24 ;  /* 0x0000001a1d1d7223 */ /* 0x008fc80000000018 */
[----:B--2---:R-:W-:Y:S01]  /*0810*/  FFMA R22, R22, R18, R29 ;  /* 0x0000001216167223 */ /* 0x004fe2000000001d */
[----:B------:R-:W-:-:S05]  /*0820*/  IADD3 R29, PT, PT, R21, 0x6, RZ ;  /* 0x00000006151d7810 */ /* 0x000fca0007ffe0ff */
[----:B------:R-:W-:-:S05]  /*0830*/  IMAD.WIDE.U32 R28, R29, 0x4, R14 ;  /* 0x000000041d1c7825 */ /* 0x000fca00078e000e */
[----:B------:R0:W2:Y:S02]  /*0840*/  LDG.E R23, desc[UR4][R28.64] ;  /* 0x000000041c177981 */ /* 0x0000a4000c1e1900 */
[----:B0-----:R-:W-:Y:S01]  /*0850*/  IMAD.WIDE.U32 R28, R19, 0x4, R16 ;  /* 0x00000004131c7825 */ /* 0x001fe200078e0010 */
[----:B------:R-:W-:-:S05]  /*0860*/  IADD3 R19, PT, PT, R21, 0x7, RZ ;  /* 0x0000000715137810 */ /* 0x000fca0007ffe0ff */
[----:B------:R-:W-:-:S06]  /*0870*/  IMAD.WIDE.U32 R18, R19, 0x4, R14 ;  /* 0x0000000413127825 */ /* 0x000fcc00078e000e */
[----:B------:R0:W3:Y:S01]  /*0880*/  LDG.E R18, desc[UR4][R18.64] ;  /* 0x0000000412127981 */ /* 0x0000e2000c1e1900 */
[----:B------:R-:W-:-:S04]  /*0890*/  IMAD.WIDE.U32 R24, R25, 0x4, R14 ;  /* 0x0000000419187825 */ /* 0x000fc800078e000e */
[----:B------:R-:W-:Y:S02]  /*08a0*/  IMAD.WIDE.U32 R26, R27, 0x4, R16 ;  /* 0x000000041b1a7825 */ /* 0x000fe400078e0010 */
[----:B------:R-:W4:Y:S01]  /*08b0*/  LDG.E R25, desc[UR4][R24.64] ;  /* 0x0000000418197981 */ /* 0x000f22000c1e1900 */
[----:B0-----:R-:W-:-:S03]  /*08c0*/  IADD3 R19, PT, PT, R21, 0x8, RZ ;  /* 0x0000000815137810 */ /* 0x001fc60007ffe0ff */
[----:B------:R-:W4:Y:S02]  /*08d0*/  LDG.E R26, desc[UR4][R26.64] ;  /* 0x000000041a1a7981 */ /* 0x000f24000c1e1900 */
[----:B------:R-:W-:Y:S01]  /*08e0*/  IMAD.WIDE.U32 R14, R19, 0x4, R14 ;  /* 0x00000004130e7825 */ /* 0x000fe200078e000e */
[----:B------:R-:W-:Y:S01]  /*08f0*/  IADD3 R19, PT, PT, R11, 0x7, RZ ;  /* 0x000000070b137810 */ /* 0x000fe20007ffe0ff */
[----:B------:R0:W2:Y:S04]  /*0900*/  LDG.E R24, desc[UR4][R28.64] ;  /* 0x000000041c187981 */ /* 0x0000a8000c1e1900 */
[----:B------:R1:W5:Y:S01]  /*0910*/  LDG.E R14, desc[UR4][R14.64] ;  /* 0x000000040e0e7981 */ /* 0x000362000c1e1900 */
[----:B0-----:R-:W-:Y:S01]  /*0920*/  IMAD.WIDE.U32 R28, R19, 0x4, R16 ;  /* 0x00000004131c7825 */ /* 0x001fe200078e0010 */
[----:B-1----:R-:W-:-:S04]  /*0930*/  IADD3 R15, PT, PT, R11, 0x8, RZ ;  /* 0x000000080b0f7810 */ /* 0x002fc80007ffe0ff */
[----:B------:R-:W3:Y:S01]  /*0940*/  LDG.E R27, desc[UR4][R28.64] ;  /* 0x000000041c1b7981 */ /* 0x000ee2000c1e1900 */
[----:B------:R-:W-:-:S06]  /*0950*/  IMAD.WIDE.U32 R16, R15, 0x4, R16 ;  /* 0x000000040f107825 */ /* 0x000fcc00078e0010 */
[----:B------:R-:W5:Y:S01]  /*0960*/  LDG.E R16, desc[UR4][R16.64] ;  /* 0x0000000410107981 */ /* 0x000f62000c1e1900 */
[----:B------:R-:W-:-:S04]  /*0970*/  IADD3 R20, PT, PT, R20, 0x10, RZ ;  /* 0x0000001014147810 */ /* 0x000fc80007ffe0ff */
[----:B------:R-:W-:Y:S02]  /*0980*/  ISETP.NE.AND P3, PT, R20, RZ, PT ;  /* 0x000000ff1400720c */ /* 0x000fe40003f65270 */
[----:B------:R-:W-:Y:S02]  /*0990*/  IADD3 R21, PT, PT, R21, 0x10, RZ ;  /* 0x0000001015157810 */ /* 0x000fe40007ffe0ff */
[----:B------:R-:W-:Y:S01]  /*09a0*/  IADD3 R11, PT, PT, R11, 0x10, RZ ;  /* 0x000000100b0b7810 */ /* 0x000fe20007ffe0ff */
[----:B----4-:R-:W-:-:S04]  /*09b0*/  FFMA R22, R25, R26, R22 ;  /* 0x0000001a19167223 */ /* 0x010fc80000000016 */
[----:B--2---:R-:W-:-:S04]  /*09c0*/  FFMA R23, R23, R24, R22 ;  /* 0x0000001817177223 */ /* 0x004fc80000000016 */
[----:B---3--:R-:W-:-:S04]  /*09d0*/  FFMA R23, R18, R27, R23 ;  /* 0x0000001b12177223 */ /* 0x008fc80000000017 */
[----:B-----5:R-:W-:Y:S01]  /*09e0*/  FFMA R22, R14, R16, R23 ;  /* 0x000000100e167223 */ /* 0x020fe20000000017 */
[----:B------:R-:W-:Y:S06]  /*09f0*/  @P3 BRA `(.L_x_10) ;  /* 0xfffffff8002c3947 */ /* 0x000fec000383ffff */
[----:B------:R-:W-:-:S07]  /*0a00*/  MOV R11, R6 ;  /* 0x00000006000b7202 */ /* 0x000fce0000000f00 */
.L_x_9:
[----:B------:R-:W-:-:S13]  /*0a10*/  ISETP.NE.AND P3, PT, R4, RZ, PT ;  /* 0x000000ff0400720c */ /* 0x000fda0003f65270 */
[----:B------:R-:W-:Y:S05]  /*0a20*/  @!P3 BRA `(.L_x_11) ;  /* 0x0000000400e8b947 */ /* 0x000fea0003800000 */
[----:B------:R-:W-:Y:S01]  /*0a30*/  ISETP.NE.AND P3, PT, R5, RZ, PT ;  /* 0x000000ff0500720c */ /* 0x000fe20003f65270 */
[----:B------:R-:W-:-:S12]  /*0a40*/  @!P0 BRA `(.L_x_12) ;  /* 0x0000000000ec8947 */ /* 0x000fd80003800000 */
[----:B------:R-:W1:Y:S01]  /*0a50*/  LDC.64 R16, c[0x0][0x380] ;  /* 0x0000e000ff107b82 */ /* 0x000e620000000a00 */
[----:B------:R-:W-:Y:S01]  /*0a60*/  IADD3 R19, PT, PT, R12, R11, RZ ;  /* 0x0000000b0c137210 */ /* 0x000fe20007ffe0ff */
[----:B------:R-:W-:-:S06]  /*0a70*/  IMAD R21, R10, R13, R11 ;  /* 0x0000000d0a157224 */ /* 0x000fcc00078e020b */
[----:B------:R-:W2:Y:S01]  /*0a80*/  LDC.64 R14, c[0x0][0x388] ;  /* 0x0000e200ff0e7b82 */ /* 0x000ea20000000a00 */
[----:B------:R-:W-:Y:S02]  /*0a90*/  IADD3 R18, PT, PT, R21, 0x1, RZ ;  /* 0x0000000115127810 */ /* 0x000fe40007ffe0ff */
[C---:B------:R-:W-:Y:S01]  /*0aa0*/  IADD3 R27, PT, PT, R19.reuse, 0x1, RZ ;  /* 0x00000001131b7810 */ /* 0x040fe20007ffe0ff */
[----:B-1----:R-:W-:-:S05]  /*0ab0*/  IMAD.WIDE.U32 R24, R19, 0x4, R16 ;  /* 0x0000000413187825 */ /* 0x002fca00078e0010 */
[----:B0-----:R0:W3:Y:S01]  /*0ac0*/  LDG.E R23, desc[UR4][R24.64] ;  /* 0x0000000418177981 */ /* 0x0010e2000c1e1900 */
[----:B--2---:R-:W-:-:S04]  /*0ad0*/  IMAD.WIDE.U32 R28, R21, 0x4, R14 ;  /* 0x00000004151c7825 */ /* 0x004fc800078e000e */
[----:B------:R-:W-:Y:S02]  /*0ae0*/  IMAD.WIDE.U32 R26, R27, 0x4, R16 ;  /* 0x000000041b1a7825 */ /* 0x000fe400078e0010 */
[----:B------:R-:W3:Y:S02]  /*0af0*/  LDG.E R28, desc[UR4][R28.64] ;  /* 0x000000041c1c7981 */ /* 0x000ee4000c1e1900 */
[----:B0-----:R-:W-:Y:S02]  /*0b00*/  IMAD.WIDE.U32 R24, R18, 0x4, R14 ;  /* 0x0000000412187825 */ /* 0x001fe400078e000e */
[----:B------:R0:W2:Y:S04]  /*0b10*/  LDG.E R18, desc[UR4][R26.64] ;  /* 0x000000041a127981 */ /* 0x0000a8000c1e1900 */
[----:B------:R-:W2:Y:S01]  /*0b20*/  LDG.E R25, desc[UR4][R24.64] ;  /* 0x0000000418197981 */ /* 0x000ea2000c1e1900 */
[----:B0-----:R-:W-:-:S02]  /*0b30*/  IADD3 R27, PT, PT, R19, 0x2, RZ ;  /* 0x00000002131b7810 */ /* 0x001fc40007ffe0ff */
[----:B------:R-:W-:Y:S01]  /*0b40*/  IADD3 R29, PT, PT, R21, 0x2, RZ ;  /* 0x00000002151d7810 */ /* 0x000fe20007ffe0ff */
[----:B---3--:R-:W-:Y:S02]  /*0b50*/  FFMA R20, R23, R28, R22 ;  /* 0x0000001c17147223 */ /* 0x008fe40000000016 */
[----:B------:R-:W-:Y:S01]  /*0b60*/  IMAD.WIDE.U32 R22, R27, 0x4, R16 ;  /* 0x000000041b167825 */ /* 0x000fe200078e0010 */
[----:B------:R-:W-:-:S03]  /*0b70*/  IADD3 R27, PT, PT, R19, 0x3, RZ ;  /* 0x00000003131b7810 */ /* 0x000fc60007ffe0ff */
[----:B------:R-:W-:-:S04]  /*0b80*/  IMAD.WIDE.U32 R28, R29, 0x4, R14 ;  /* 0x000000041d1c7825 */ /* 0x000fc800078e000e */
[----:B--2---:R-:W-:Y:S02]  /*0b90*/  FFMA R18, R18, R25, R20 ;  /* 0x0000001912127223 */ /* 0x004fe40000000014 */
[----:B------:R0:W2:Y:S01]  /*0ba0*/  LDG.E R20, desc[UR4][R22.64] ;  /* 0x0000000416147981 */ /* 0x0000a2000c1e1900 */
[----:B------:R-:W-:-:S03]  /*0bb0*/  IMAD.WIDE.U32 R26, R27, 0x4, R16 ;  /* 0x000000041b1a7825 */ /* 0x000fc600078e0010 */
[----:B------:R-:W2:Y:S04]  /*0bc0*/  LDG.E R29, desc[UR4][R28.64] ;  /* 0x000000041c1d7981 */ /* 0x000ea8000c1e1900 */
[----:B------:R-:W3:Y:S01]  /*0bd0*/  LDG.E R26, desc[UR4][R26.64] ;  /* 0x000000041a1a7981 */ /* 0x000ee2000c1e1900 */
[----:B0-----:R-:W-:-:S05]  /*0be0*/  IADD3 R23, PT, PT, R21, 0x3, RZ ;  /* 0x0000000315177810 */ /* 0x001fca0007ffe0ff */
[----:B------:R-:W-:-:S06]  /*0bf0*/  IMAD.WIDE.U32 R22, R23, 0x4, R14 ;  /* 0x0000000417167825 */ /* 0x000fcc00078e000e */
[----:B------:R-:W3:Y:S01]  /*0c00*/  LDG.E R23, desc[UR4][R22.64] ;  /* 0x0000000416177981 */ /* 0x000ee2000c1e1900 */
[----:B------:R-:W-:-:S05]  /*0c10*/  IADD3 R25, PT, PT, R19, 0x4, RZ ;  /* 0x0000000413197810 */ /* 0x000fca0007ffe0ff */
[----:B------:R-:W-:-:S06]  /*0c20*/  IMAD.WIDE.U32 R24, R25, 0x4, R16 ;  /* 0x0000000419187825 */ /* 0x000fcc00078e0010 */
[----:B------:R-:W4:Y:S01]  /*0c30*/  LDG.E R25, desc[UR4][R24.64] ;  /* 0x0000000418197981 */ /* 0x000f22000c1e1900 */
[----:B--2---:R-:W-:Y:S01]  /*0c40*/  FFMA R18, R20, R29, R18 ;  /* 0x0000001d14127223 */ /* 0x004fe20000000012 */
[----:B------:R-:W-:-:S05]  /*0c50*/  IADD3 R20, PT, PT, R19, 0x5, RZ ;  /* 0x0000000513147810 */ /* 0x000fca0007ffe0ff */
[----:B------:R-:W-:-:S04]  /*0c60*/  IMAD.WIDE.U32 R28, R20, 0x4, R16 ;  /* 0x00000004141c7825 */ /* 0x000fc800078e0010 */
[----:B---3--:R-:W-:Y:S01]  /*0c70*/  FFMA R22, R26, R23, R18 ;  /* 0x000000171a167223 */ /* 0x008fe20000000012 */
[C---:B------:R-:W-:Y:S01]  /*0c80*/  IADD3 R18, PT, PT, R21.reuse, 0x4, RZ ;  /* 0x0000000415127810 */ /* 0x040fe20007ffe0ff */
[----:B------:R0:W2:Y:S04]  /*0c90*/  LDG.E R23, desc[UR4][R28.64] ;  /* 0x000000041c177981 */ /* 0x0000a8000c1e1900 */
[----:B------:R-:W-:Y:S01]  /*0ca0*/  IMAD.WIDE.U32 R26, R18, 0x4, R14 ;  /* 0x00000004121a7825 */ /* 0x000fe200078e000e */
[----:B------:R-:W-:Y:S02]  /*0cb0*/  IADD3 R18, PT, PT, R21, 0x5, RZ ;  /* 0x0000000515127810 */ /* 0x000fe40007ffe0ff */
[----:B------:R-:W-:-:S03]  /*0cc0*/  IADD3 R20, PT, PT, R19, 0x7, RZ ;  /* 0x0000000713147810 */ /* 0x000fc60007ffe0ff */
[----:B0-----:R-:W-:Y:S01]  /*0cd0*/  IMAD.WIDE.U32 R28, R18, 0x4, R14 ;  /* 0x00000004121c7825 */ /* 0x001fe200078e000e */
[----:B------:R-:W-:Y:S01]  /*0ce0*/  IADD3 R18, PT, PT, R19, 0x6, RZ ;  /* 0x0000000613127810 */ /* 0x000fe20007ffe0ff */
[----:B------:R-:W4:Y:S04]  /*0cf0*/  LDG.E R26, desc[UR4][R26.64] ;  /* 0x000000041a1a7981 */ /* 0x000f28000c1e1900 */
[--C-:B------:R-:W-:Y:S01]  /*0d00*/  IMAD.WIDE.U32 R18, R18, 0x4, R16.reuse ;  /* 0x0000000412127825 */ /* 0x100fe200078e0010 */
[----:B------:R-:W2:Y:S03]  /*0d10*/  LDG.E R24, desc[UR4][R28.64] ;  /* 0x000000041c187981 */ /* 0x000ea6000c1e1900 */
[----:B------:R-:W-:Y:S01]  /*0d20*/  IMAD.WIDE.U32 R16, R20, 0x4, R16 ;  /* 0x0000000414107825 */ /* 0x000fe200078e0010 */
[C---:B------:R-:W-:Y:S01]  /*0d30*/  IADD3 R20, PT, PT, R21.reuse, 0x6, RZ ;  /* 0x0000000615147810 */ /* 0x040fe20007ffe0ff */
[----:B------:R0:W3:Y:S04]  /*0d40*/  LDG.E R18, desc[UR4][R18.64] ;  /* 0x0000000412127981 */ /* 0x0000e8000c1e1900 */
[----:B------:R-:W5:Y:S01]  /*0d50*/  LDG.E R16, desc[UR4][R16.64] ;  /* 0x0000000410107981 */ /* 0x000f62000c1e1900 */
[----:B0-----:R-:W-:Y:S01]  /*0d60*/  IADD3 R19, PT, PT, R21, 0x7, RZ ;  /* 0x0000000715137810 */ /* 0x001fe20007ffe0ff */
[----:B------:R-:W-:-:S04]  /*0d70*/  IMAD.WIDE.U32 R20, R20, 0x4, R14 ;  /* 0x0000000414147825 */ /* 0x000fc800078e000e */
[----:B------:R-:W-:Y:S02]  /*0d80*/  IMAD.WIDE.U32 R14, R19, 0x4, R14 ;  /* 0x00000004130e7825 */ /* 0x000fe400078e000e */
[----:B------:R-:W3:Y:S04]  /*0d90*/  LDG.E R20, desc[UR4][R20.64] ;  /* 0x0000000414147981 */ /* 0x000ee8000c1e1900 */
[----:B------:R-:W5:Y:S01]  /*0da0*/  LDG.E R14, desc[UR4][R14.64] ;  /* 0x000000040e0e7981 */ /* 0x000f62000c1e1900 */
[----:B------:R-:W-:Y:S01]  /*0db0*/  IADD3 R11, PT, PT, R11, 0x8, RZ ;  /* 0x000000080b0b7810 */ /* 0x000fe20007ffe0ff */
[----:B----4-:R-:W-:-:S04]  /*0dc0*/  FFMA R22, R25, R26, R22 ;  /* 0x0000001a19167223 */ /* 0x010fc80000000016 */
[----:B--2---:R-:W-:-:S04]  /*0dd0*/  FFMA R23, R23, R24, R22 ;  /* 0x0000001817177223 */ /* 0x004fc80000000016 */
[----:B---3--:R-:W-:-:S04]  /*0de0*/  FFMA R23, R18, R20, R23 ;  /* 0x0000001412177223 */ /* 0x008fc80000000017 */
[----:B-----5:R-:W-:-:S07]  /*0df0*/  FFMA R22, R16, R14, R23 ;  /* 0x0000000e10167223 */ /* 0x020fce0000000017 */
.L_x_12:
[----:B------:R-:W-:Y:S05]  /*0e00*/  @!P3 BRA `(.L_x_11) ;  /* 0x0000000000f0b947 */ /* 0x000fea0003800000 */
[----:B------:R-:W-:Y:S01]  /*0e10*/  ISETP.NE.AND P3, PT, R7, RZ, PT ;  /* 0x000000ff0700720c */ /* 0x000fe20003f65270 */
[----:B------:R-:W-:-:S12]  /*0e20*/  @!P1 BRA `(.L_x_13) ;  /* 0x00000000007c9947 */ /* 0x000fd80003800000 */
[----:B------:R-:W1:Y:S01]  /*0e30*/  LDC.64 R14, c[0x0][0x380] ;  /* 0x0000e000ff0e7b82 */ /* 0x000e620000000a00 */
[----:B------:R-:W-:Y:S01]  /*0e40*/  IADD3 R21, PT, PT, R12, R11, RZ ;  /* 0x0000000b0c157210 */ /* 0x000fe20007ffe0ff */
[----:B------:R-:W-:-:S03]  /*0e50*/  IMAD R19, R10, R13, R11 ;  /* 0x0000000d0a137224 */ /* 0x000fc600078e020b */
[----:B------:R-:W-:-:S03]  /*0e60*/  IADD3 R25, PT, PT, R21, 0x1, RZ ;  /* 0x0000000115197810 */ /* 0x000fc60007ffe0ff */
[----:B------:R-:W2:Y:S01]  /*0e70*/  LDC.64 R16, c[0x0][0x388] ;  /* 0x0000e200ff107b82 */ /* 0x000ea20000000a00 */
[C---:B------:R-:W-:Y:S02]  /*0e80*/  IADD3 R20, PT, PT, R21.reuse, 0x2, RZ ;  /* 0x0000000215147810 */ /* 0x040fe40007ffe0ff */
[----:B------:R-:W-:Y:S02]  /*0e90*/  IADD3 R18, PT, PT, R21, 0x3, RZ ;  /* 0x0000000315127810 */ /* 0x000fe40007ffe0ff */
[----:B------:R-:W-:Y:S01]  /*0ea0*/  IADD3 R27, PT, PT, R19, 0x1, RZ ;  /* 0x00000001131b7810 */ /* 0x000fe20007ffe0ff */
[----:B-1----:R-:W-:-:S04]  /*0eb0*/  IMAD.WIDE.U32 R28, R21, 0x4, R14 ;  /* 0x00000004151c7825 */ /* 0x002fc800078e000e */
[--C-:B------:R-:W-:Y:S01]  /*0ec0*/  IMAD.WIDE.U32 R24, R25, 0x4, R14.reuse ;  /* 0x0000000419187825 */ /* 0x100fe200078e000e */
[----:B0-----:R2:W3:Y:S03]  /*0ed0*/  LDG.E R23, desc[UR4][R28.64] ;  /* 0x000000041c177981 */ /* 0x0014e6000c1e1900 */
[--C-:B------:R-:W-:Y:S02]  /*0ee0*/  IMAD.WIDE.U32 R20, R20, 0x4, R14.reuse ;  /* 0x0000000414147825 */ /* 0x100fe400078e000e */
[----:B------:R-:W4:Y:S02]  /*0ef0*/  LDG.E R24, desc[UR4][R24.64] ;  /* 0x0000000418187981 */ /* 0x000f24000c1e1900 */
[----:B------:R-:W-:Y:S01]  /*0f00*/  IMAD.WIDE.U32 R14, R18, 0x4, R14 ;  /* 0x00000004120e7825 */ /* 0x000fe200078e000e */
[C---:B------:R-:W-:Y:S01]  /*0f10*/  IADD3 R18, PT, PT, R19.reuse, 0x2, RZ ;  /* 0x0000000213127810 */ /* 0x040fe20007ffe0ff */
[----:B------:R0:W5:Y:S02]  /*0f20*/  LDG.E R20, desc[UR4][R20.64] ;  /* 0x0000000414147981 */ /* 0x000164000c1e1900 */
[----:B--2---:R-:W-:-:S02]  /*0f30*/  IMAD.WIDE.U32 R28, R19, 0x4, R16 ;  /* 0x00000004131c7825 */ /* 0x004fc400078e0010 */
[----:B------:R-:W2:Y:S02]  /*0f40*/  LDG.E R14, desc[UR4][R14.64] ;  /* 0x000000040e0e7981 */ /* 0x000ea4000c1e1900 */
[--C-:B------:R-:W-:Y:S02]  /*0f50*/  IMAD.WIDE.U32 R26, R27, 0x4, R16.reuse ;  /* 0x000000041b1a7825 */ /* 0x100fe400078e0010 */
[----:B------:R-:W3:Y:S01]  /*0f60*/  LDG.E R25, desc[UR4][R28.64] ;  /* 0x000000041c197981 */ /* 0x000ee2000c1e1900 */
[----:B0-----:R-:W-:Y:S01]  /*0f70*/  IADD3 R21, PT, PT, R19, 0x3, RZ ;  /* 0x0000000313157810 */ /* 0x001fe20007ffe0ff */
[--C-:B------:R-:W-:Y:S02]  /*0f80*/  IMAD.WIDE.U32 R18, R18, 0x4, R16.reuse ;  /* 0x0000000412127825 */ /* 0x100fe400078e0010 */
[----:B------:R-:W4:Y:S02]  /*0f90*/  LDG.E R27, desc[UR4][R26.64] ;  /* 0x000000041a1b7981 */ /* 0x000f24000c1e1900 */
[----:B------:R-:W-:-:S02]  /*0fa0*/  IMAD.WIDE.U32 R16, R21, 0x4, R16 ;  /* 0x0000000415107825 */ /* 0x000fc400078e0010 */
[----:B------:R-:W5:Y:S04]  /*0fb0*/  LDG.E R18, desc[UR4][R18.64] ;  /* 0x0000000412127981 */ /* 0x000f68000c1e1900 */
[----:B------:R-:W2:Y:S01]  /*0fc0*/  LDG.E R16, desc[UR4][R16.64] ;  /* 0x0000000410107981 */ /* 0x000ea2000c1e1900 */
[----:B------:R-:W-:Y:S01]  /*0fd0*/  IADD3 R11, PT, PT, R11, 0x4, RZ ;  /* 0x000000040b0b7810 */ /* 0x000fe20007ffe0ff */
[----:B---3--:R-:W-:-:S04]  /*0fe0*/  FFMA R23, R23, R25, R22 ;  /* 0x0000001917177223 */ /* 0x008fc80000000016 */
[----:B----4-:R-:W-:-:S04]  /*0ff0*/  FFMA R23, R24, R27, R23 ;  /* 0x0000001b18177223 */ /* 0x010fc80000000017 */
[----:B-----5:R-:W-:-:S04]  /*1000*/  FFMA R23, R20, R18, R23 ;  /* 0x0000001214177223 */ /* 0x020fc80000000017 */
[----:B--2---:R-:W-:-:S07]  /*1010*/  FFMA R22, R14, R16, R23 ;  /* 0x000000100e167223 */ /* 0x004fce0000000017 */
.L_x_13:
[----:B------:R-:W-:Y:S05]  /*1020*/  @!P3 BRA `(.L_x_11) ;  /* 0x000000000068b947 */ /* 0x000fea0003800000 */
[----:B------:R-:W1:Y:S01]  /*1030*/  LDC.64 R16, c[0x0][0x380] ;  /* 0x0000e000ff107b82 */ /* 0x000e620000000a00 */
[----:B------:R-:W-:Y:S01]  /*1040*/  IADD3 R19, PT, PT, R12, R11, RZ ;  /* 0x0000000b0c137210 */ /* 0x000fe20007ffe0ff */
[----:B------:R-:W-:-:S06]  /*1050*/  IMAD R21, R10, R13, R11 ;  /* 0x0000000d0a157224 */ /* 0x000fcc00078e020b */
[----:B------:R-:W2:Y:S01]  /*1060*/  LDC.64 R14, c[0x0][0x388] ;  /* 0x0000e200ff0e7b82 */ /* 0x000ea20000000a00 */
[----:B-1----:R-:W-:-:S06]  /*1070*/  IMAD.WIDE.U32 R12, R19, 0x4, R16 ;  /* 0x00000004130c7825 */ /* 0x002fcc00078e0010 */
[----:B0-----:R-:W3:Y:S01]  /*1080*/  LDG.E R13, desc[UR4][R12.64] ;  /* 0x000000040c0d7981 */ /* 0x001ee2000c1e1900 */
[----:B--2---:R-:W-:-:S06]  /*1090*/  IMAD.WIDE.U32 R10, R21, 0x4, R14 ;  /* 0x00000004150a7825 */ /* 0x004fcc00078e000e */
[----:B------:R-:W3:Y:S01]  /*10a0*/  LDG.E R10, desc[UR4][R10.64] ;  /* 0x000000040a0a7981 */ /* 0x000ee2000c1e1900 */
[----:B------:R-:W-:Y:S01]  /*10b0*/  ISETP.NE.AND P3, PT, R7, 0x1, PT ;  /* 0x000000010700780c */ /* 0x000fe20003f65270 */
[----:B---3--:R-:W-:-:S12]  /*10c0*/  FFMA R22, R13, R10, R22 ;  /* 0x0000000a0d167223 */ /* 0x008fd80000000016 */
[----:B------:R-:W-:Y:S05]  /*10d0*/  @!P3 BRA `(.L_x_11) ;  /* 0x00000000003cb947 */ /* 0x000fea0003800000 */
[----:B------:R-:W-:Y:S02]  /*10e0*/  ISETP.NE.AND P3, PT, R7, 0x2, PT ;  /* 0x000000020700780c */ /* 0x000fe40003f65270 */
[----:B------:R-:W-:Y:S02]  /*10f0*/  IADD3 R13, PT, PT, R19, 0x1, RZ ;  /* 0x00000001130d7810 */ /* 0x000fe40007ffe0ff */
[----:B------:R-:W-:-:S03]  /*1100*/  IADD3 R11, PT, PT, R21, 0x1, RZ ;  /* 0x00000001150b7810 */ /* 0x000fc60007ffe0ff */
[----:B------:R-:W-:-:S04]  /*1110*/  IMAD.WIDE.U32 R12, R13, 0x4, R16 ;  /* 0x000000040d0c7825 */ /* 0x000fc800078e0010 */
[----:B------:R-:W-:Y:S02]  /*1120*/  IMAD.WIDE.U32 R10, R11, 0x4, R14 ;  /* 0x000000040b0a7825 */ /* 0x000fe400078e000e */
[----:B------:R-:W-:Y:S01]  /*1130*/  @P3 IADD3 R19, PT, PT, R19, 0x2, RZ ;  /* 0x0000000213133810 */ /* 0x000fe20007ffe0ff */
[----:B------:R-:W2:Y:S01]  /*1140*/  LDG.E R13, desc[UR4][R12.64] ;  /* 0x000000040c0d7981 */ /* 0x000ea2000c1e1900 */
[----:B------:R-:W-:-:S03]  /*1150*/  @P3 IADD3 R21, PT, PT, R21, 0x2, RZ ;  /* 0x0000000215153810 */ /* 0x000fc60007ffe0ff */
[----:B------:R-:W-:Y:S01]  /*1160*/  @P3 IMAD.WIDE.U32 R16, R19, 0x4, R16 ;  /* 0x0000000413103825 */ /* 0x000fe200078e0010 */
[----:B------:R-:W2:Y:S03]  /*1170*/  LDG.E R10, desc[UR4][R10.64] ;  /* 0x000000040a0a7981 */ /* 0x000ea6000c1e1900 */
[----:B------:R-:W-:Y:S02]  /*1180*/  @P3 IMAD.WIDE.U32 R14, R21, 0x4, R14 ;  /* 0x00000004150e3825 */ /* 0x000fe400078e000e */
[----:B------:R-:W3:Y:S04]  /*1190*/  @P3 LDG.E R17, desc[UR4][R16.64] ;  /* 0x0000000410113981 */ /* 0x000ee8000c1e1900 */
[----:B------:R-:W3:Y:S01]  /*11a0*/  @P3 LDG.E R14, desc[UR4][R14.64] ;  /* 0x000000040e0e3981 */ /* 0x000ee2000c1e1900 */
[----:B--2---:R-:W-:-:S04]  /*11b0*/  FFMA R22, R13, R10, R22 ;  /* 0x0000000a0d167223 */ /* 0x004fc80000000016 */
[----:B---3--:R-:W-:-:S07]  /*11c0*/  @P3 FFMA R22, R17, R14, R22 ;  /* 0x0000000e11163223 */ /* 0x008fce0000000016 */
.L_x_11:
[----:B------:R-:W-:Y:S05]  /*11d0*/  @P2 BRA `(.L_x_14) ;  /* 0xfffffff000042947 */ /* 0x000fea000383ffff */
.L_x_8:
[----:B------:R-:W1:Y:S02]  /*11e0*/  LDC.64 R4, c[0x0][0x390] ;  /* 0x0000e400ff047b82 */ /* 0x000e640000000a00 */
[----:B-1----:R-:W-:-:S05]  /*11f0*/  IMAD.WIDE.U32 R2, R2, 0x4, R4 ;  /* 0x0000000402027825 */ /* 0x002fca00078e0004 */
[----:B0-----:R-:W-:Y:S01]  /*1200*/  STG.E desc[UR4][R2.64], R22 ;  /* 0x0000001602007986 */ /* 0x001fe2000c101904 */
[----:B------:R-:W-:Y:S05]  /*1210*/  EXIT ;  /* 0x000000000000794d */ /* 0x000fea0003800000 */
.L_x_15:
        /* <DEDUP_REMOVED lines=14> */
.L_x_17:


//--------------------- .nv.shared._Z14conv_kernel_smPKfS0_Pfjj --------------------------
	.section	.nv.shared._Z14conv_kernel_smPKfS0_Pfjj,"aw",@nobits
	.sectionflags	@""
	.align	16
	.zero		1024


//--------------------- .nv.shared.reserved.0     --------------------------
	.section	.nv.shared.reserved.0,"aw",@nobits
	.weak		__nv_reservedSMEM_offset_0_alias
	.size		__nv_reservedSMEM_offset_0_alias, 0, 64
	.other		__nv_reservedSMEM_offset_0_alias,@"STO_CUDA_RESERVED_SHARED STV_DEFAULT"
__nv_reservedSMEM_offset_0_alias:
	.zero		0
	.zero		64


//--------------------- .nv.shared._Z11conv_kernelPKfS0_Pfjj --------------------------
	.section	.nv.shared._Z11conv_kernelPKfS0_Pfjj,"aw",@nobits
	.sectionflags	@""
	.align	16
	.zero		1024


//--------------------- .nv.constant0._Z14conv_kernel_smPKfS0_Pfjj --------------------------
	.section	.nv.constant0._Z14conv_kernel_smPKfS0_Pfjj,"a",@progbits
	.sectionflags	@""
	.align	4
.nv.constant0._Z14conv_kernel_smPKfS0_Pfjj:
	.zero		928


//--------------------- .nv.constant0._Z11conv_kernelPKfS0_Pfjj --------------------------
	.section	.nv.constant0._Z11conv_kernelPKfS0_Pfjj,"a",@progbits
	.sectionflags	@""
	.align	4
.nv.constant0._Z11conv_kernelPKfS0_Pfjj:
	.zero		928


//--------------------- SYMBOLS --------------------------

	.type		.nv.reservedSmem.offset0,@object
	.size		.nv.reservedSmem.offset0,0x4
	.type		.nv.reservedSmem.cap,@object
	.size		.nv.reservedSmem.cap,0x4
